	.target	sm_90a

	.elftype	@"ET_EXEC"


//--------------------- .note.nv.tkinfo           --------------------------
	.section	.note.nv.tkinfo,"",@"SHT_NOTE"
	.sectionflags	@"SHF_NOTE_NV_TKINFO"
	.tkinfo
        /*0018*/ 	.word	0x00000002
        /*0030*/ 	.string	""
        /*0030*/ 	.string	"ptxas"
        /*0030*/ 	.string	"Cuda compilation tools, release 13.0, V13.0.88"
        /*0030*/ 	.string	"Build cuda_13.0.r13.0/compiler.36424714_0"
        /*0030*/ 	.string	"-arch sm_90a -m 64 "



//--------------------- .note.nv.cuinfo           --------------------------
	.section	.note.nv.cuinfo,"",@"SHT_NOTE"
	.sectionflags	@"SHF_NOTE_NV_CUINFO"
        /*0018*/ 	.short	0x0002
        /*001a*/ 	.short	0x005a
        /*001c*/ 	.short	0x0082
	.zero		2


//--------------------- .nv.info                  --------------------------
	.section	.nv.info,"",@"SHT_CUDA_INFO"
	.align	4


	//----- nvinfo : EIATTR_REGCOUNT
	.align		4
        /*0000*/ 	.byte	0x04, 0x2f
        /*0002*/ 	.short	(.L_12 - .L_11)
	.align		4
.L_11:
        /*0004*/ 	.word	index@(_ZN7cutlass13device_kernelINS_4conv6kernel13ConvUniversalINS1_16ConvProblemShapeILNS1_8OperatorE0ELi3EEENS1_10collective14CollectiveConvINS1_46MainloopSm90TmaGmmaWarpSpecializedImplicitGemmILS5_0ELi5ELi3EN4cute5tupleIJNSA_1CILi1EEESD_SD_EEENS1_36KernelImplicitTmaWarpSpecializedSm90ELi1EEENSB_IJNSC_ILi256EEENSC_ILi64EEENSB_IJSI_EEEEEENS_6half_tESL_NSA_8TiledMMAINSA_8MMA_AtomIJNSA_4SM904GMMA25MMA_64x64x16_F32F16F16_SSILNSP_5MajorE0ELSR_0ELNSP_7ScaleInE1ELSS_1EEEEEENSA_6LayoutISE_NSB_IJNSC_ILi0EEESW_SW_EEEEENSB_IJNSA_10UnderscoreESZ_SZ_EEEEENS7_6detail26Sm90ImplicitGemmTileTraitsINSA_20SM90_TMA_LOAD_IM2COLENSA_14ComposedLayoutINSA_7SwizzleILi3ELi4ELi3EEENSA_18smem_ptr_flag_bitsILi16EEENSV_INSB_IJNSB_IJNSC_ILi8EEENSC_ILi32EEEEEENSB_IJSI_SD_EEENSB_IJSD_NSC_ILi5EEEEEEEEENSB_IJNSB_IJSI_NSC_ILi512EEEEEENSB_IJSD_SW_EEENSB_IJSW_NSC_ILi16384EEEEEEEEEEEEEvEENS13_INSA_13SM90_TMA_LOADENS15_IS17_S19_NSV_INSB_IJNSB_IJS1A_S1A_EEES1D_S1F_EEENSB_IJS1I_S1J_NSB_IJSW_NSC_ILi4096EEEEEEEEEEEEEvEEEENS_8epilogue10collective6detail29Sm90TmaWarpSpecializedAdapterINS21_15DefaultEpilogueISL_NSB_IJNSB_IJllllEEESD_SW_EEES26_NS20_6thread17LinearCombinationISL_Li1EffLNS27_9ScaleType4KindE0ELNS_15FloatRoundStyleE2ESL_EENS_4gemm15EpilogueDefaultEEEEEvvEEEEvNT_6ParamsE)
        /*0008*/ 	.word	0x0000009a


	//----- nvinfo : EIATTR_FRAME_SIZE
	.align		4
.L_12:
        /*000c*/ 	.byte	0x04, 0x11
        /*000e*/ 	.short	(.L_14 - .L_13)
	.align		4
.L_13:
        /*0010*/ 	.word	index@(_ZN7cutlass13device_kernelINS_4conv6kernel13ConvUniversalINS1_16ConvProblemShapeILNS1_8OperatorE0ELi3EEENS1_10collective14CollectiveConvINS1_46MainloopSm90TmaGmmaWarpSpecializedImplicitGemmILS5_0ELi5ELi3EN4cute5tupleIJNSA_1CILi1EEESD_SD_EEENS1_36KernelImplicitTmaWarpSpecializedSm90ELi1EEENSB_IJNSC_ILi256EEENSC_ILi64EEENSB_IJSI_EEEEEENS_6half_tESL_NSA_8TiledMMAINSA_8MMA_AtomIJNSA_4SM904GMMA25MMA_64x64x16_F32F16F16_SSILNSP_5MajorE0ELSR_0ELNSP_7ScaleInE1ELSS_1EEEEEENSA_6LayoutISE_NSB_IJNSC_ILi0EEESW_SW_EEEEENSB_IJNSA_10UnderscoreESZ_SZ_EEEEENS7_6detail26Sm90ImplicitGemmTileTraitsINSA_20SM90_TMA_LOAD_IM2COLENSA_14ComposedLayoutINSA_7SwizzleILi3ELi4ELi3EEENSA_18smem_ptr_flag_bitsILi16EEENSV_INSB_IJNSB_IJNSC_ILi8EEENSC_ILi32EEEEEENSB_IJSI_SD_EEENSB_IJSD_NSC_ILi5EEEEEEEEENSB_IJNSB_IJSI_NSC_ILi512EEEEEENSB_IJSD_SW_EEENSB_IJSW_NSC_ILi16384EEEEEEEEEEEEEvEENS13_INSA_13SM90_TMA_LOADENS15_IS17_S19_NSV_INSB_IJNSB_IJS1A_S1A_EEES1D_S1F_EEENSB_IJS1I_S1J_NSB_IJSW_NSC_ILi4096EEEEEEEEEEEEEvEEEENS_8epilogue10collective6detail29Sm90TmaWarpSpecializedAdapterINS21_15DefaultEpilogueISL_NSB_IJNSB_IJllllEEESD_SW_EEES26_NS20_6thread17LinearCombinationISL_Li1EffLNS27_9ScaleType4KindE0ELNS_15FloatRoundStyleE2ESL_EENS_4gemm15EpilogueDefaultEEEEEvvEEEEvNT_6ParamsE)
        /*0014*/ 	.word	0x00000000


	//----- nvinfo : EIATTR_MIN_STACK_SIZE
	.align		4
.L_14:
        /*0018*/ 	.byte	0x04, 0x12
        /*001a*/ 	.short	(.L_16 - .L_15)
	.align		4
.L_15:
        /*001c*/ 	.word	index@(_ZN7cutlass13device_kernelINS_4conv6kernel13ConvUniversalINS1_16ConvProblemShapeILNS1_8OperatorE0ELi3EEENS1_10collective14CollectiveConvINS1_46MainloopSm90TmaGmmaWarpSpecializedImplicitGemmILS5_0ELi5ELi3EN4cute5tupleIJNSA_1CILi1EEESD_SD_EEENS1_36KernelImplicitTmaWarpSpecializedSm90ELi1EEENSB_IJNSC_ILi256EEENSC_ILi64EEENSB_IJSI_EEEEEENS_6half_tESL_NSA_8TiledMMAINSA_8MMA_AtomIJNSA_4SM904GMMA25MMA_64x64x16_F32F16F16_SSILNSP_5MajorE0ELSR_0ELNSP_7ScaleInE1ELSS_1EEEEEENSA_6LayoutISE_NSB_IJNSC_ILi0EEESW_SW_EEEEENSB_IJNSA_10UnderscoreESZ_SZ_EEEEENS7_6detail26Sm90ImplicitGemmTileTraitsINSA_20SM90_TMA_LOAD_IM2COLENSA_14ComposedLayoutINSA_7SwizzleILi3ELi4ELi3EEENSA_18smem_ptr_flag_bitsILi16EEENSV_INSB_IJNSB_IJNSC_ILi8EEENSC_ILi32EEEEEENSB_IJSI_SD_EEENSB_IJSD_NSC_ILi5EEEEEEEEENSB_IJNSB_IJSI_NSC_ILi512EEEEEENSB_IJSD_SW_EEENSB_IJSW_NSC_ILi16384EEEEEEEEEEEEEvEENS13_INSA_13SM90_TMA_LOADENS15_IS17_S19_NSV_INSB_IJNSB_IJS1A_S1A_EEES1D_S1F_EEENSB_IJS1I_S1J_NSB_IJSW_NSC_ILi4096EEEEEEEEEEEEEvEEEENS_8epilogue10collective6detail29Sm90TmaWarpSpecializedAdapterINS21_15DefaultEpilogueISL_NSB_IJNSB_IJllllEEESD_SW_EEES26_NS20_6thread17LinearCombinationISL_Li1EffLNS27_9ScaleType4KindE0ELNS_15FloatRoundStyleE2ESL_EENS_4gemm15EpilogueDefaultEEEEEvvEEEEvNT_6ParamsE)
        /*0020*/ 	.word	0x00000000
.L_16:


//--------------------- .nv.compat                --------------------------
	.section	.nv.compat,"",@"SHT_CUDA_COMPAT_INFO"
	.align	4
        /*0000*/ 	.byte	0x02, 0x09, 0x01, 0x00, 0x02, 0x02, 0x04, 0x00, 0x02, 0x05, 0x05, 0x00, 0x03, 0x07, 0x01, 0x01
        /*0010*/ 	.byte	0x02, 0x03, 0x01, 0x00, 0x02, 0x06, 0x01, 0x00, 0x04, 0x0b, 0x08, 0x00, 0x00, 0x00, 0x00, 0x00
        /*0020*/ 	.byte	0x00, 0x00, 0x00, 0x00


//--------------------- .nv.info._ZN7cutlass13device_kernelINS_4conv6kernel13ConvUniversalINS1_16ConvProblemShapeILNS1_8OperatorE0ELi3EEENS1_10collective14CollectiveConvINS1_46MainloopSm90TmaGmmaWarpSpecializedImplicitGemmILS5_0ELi5ELi3EN4cute5tupleIJNSA_1CILi1EEESD_SD_EEENS1_36KernelImplicitTmaWarpSpecializedSm90ELi1EEENSB_IJNSC_ILi256EEENSC_ILi64EEENSB_IJSI_EEEEEENS_6half_tESL_NSA_8TiledMMAINSA_8MMA_AtomIJNSA_4SM904GMMA25MMA_64x64x16_F32F16F16_SSILNSP_5MajorE0ELSR_0ELNSP_7ScaleInE1ELSS_1EEEEEENSA_6LayoutISE_NSB_IJNSC_ILi0EEESW_SW_EEEEENSB_IJNSA_10UnderscoreESZ_SZ_EEEEENS7_6detail26Sm90ImplicitGemmTileTraitsINSA_20SM90_TMA_LOAD_IM2COLENSA_14ComposedLayoutINSA_7SwizzleILi3ELi4ELi3EEENSA_18smem_ptr_flag_bitsILi16EEENSV_INSB_IJNSB_IJNSC_ILi8EEENSC_ILi32EEEEEENSB_IJSI_SD_EEENSB_IJSD_NSC_ILi5EEEEEEEEENSB_IJNSB_IJSI_NSC_ILi512EEEEEENSB_IJSD_SW_EEENSB_IJSW_NSC_ILi16384EEEEEEEEEEEEEvEENS13_INSA_13SM90_TMA_LOADENS15_IS17_S19_NSV_INSB_IJNSB_IJS1A_S1A_EEES1D_S1F_EEENSB_IJS1I_S1J_NSB_IJSW_NSC_ILi4096EEEEEEEEEEEEEvEEEENS_8epilogue10collective6detail29Sm90TmaWarpSpecializedAdapterINS21_15DefaultEpilogueISL_NSB_IJNSB_IJllllEEESD_SW_EEES26_NS20_6thread17LinearCombinationISL_Li1EffLNS27_9ScaleType4KindE0ELNS_15FloatRoundStyleE2ESL_EENS_4gemm15EpilogueDefaultEEEEEvvEEEEvNT_6ParamsE --------------------------
	.section	.nv.info._ZN7cutlass13device_kernelINS_4conv6kernel13ConvUniversalINS1_16ConvProblemShapeILNS1_8OperatorE0ELi3EEENS1_10collective14CollectiveConvINS1_46MainloopSm90TmaGmmaWarpSpecializedImplicitGemmILS5_0ELi5ELi3EN4cute5tupleIJNSA_1CILi1EEESD_SD_EEENS1_36KernelImplicitTmaWarpSpecializedSm90ELi1EEENSB_IJNSC_ILi256EEENSC_ILi64EEENSB_IJSI_EEEEEENS_6half_tESL_NSA_8TiledMMAINSA_8MMA_AtomIJNSA_4SM904GMMA25MMA_64x64x16_F32F16F16_SSILNSP_5MajorE0ELSR_0ELNSP_7ScaleInE1ELSS_1EEEEEENSA_6LayoutISE_NSB_IJNSC_ILi0EEESW_SW_EEEEENSB_IJNSA_10UnderscoreESZ_SZ_EEEEENS7_6detail26Sm90ImplicitGemmTileTraitsINSA_20SM90_TMA_LOAD_IM2COLENSA_14ComposedLayoutINSA_7SwizzleILi3ELi4ELi3EEENSA_18smem_ptr_flag_bitsILi16EEENSV_INSB_IJNSB_IJNSC_ILi8EEENSC_ILi32EEEEEENSB_IJSI_SD_EEENSB_IJSD_NSC_ILi5EEEEEEEEENSB_IJNSB_IJSI_NSC_ILi512EEEEEENSB_IJSD_SW_EEENSB_IJSW_NSC_ILi16384EEEEEEEEEEEEEvEENS13_INSA_13SM90_TMA_LOADENS15_IS17_S19_NSV_INSB_IJNSB_IJS1A_S1A_EEES1D_S1F_EEENSB_IJS1I_S1J_NSB_IJSW_NSC_ILi4096EEEEEEEEEEEEEvEEEENS_8epilogue10collective6detail29Sm90TmaWarpSpecializedAdapterINS21_15DefaultEpilogueISL_NSB_IJNSB_IJllllEEESD_SW_EEES26_NS20_6thread17LinearCombinationISL_Li1EffLNS27_9ScaleType4KindE0ELNS_15FloatRoundStyleE2ESL_EENS_4gemm15EpilogueDefaultEEEEEvvEEEEvNT_6ParamsE,"",@"SHT_CUDA_INFO"
	.sectionflags	@""
	.align	4


	//----- nvinfo : EIATTR_CUDA_API_VERSION
	.align		4
        /*0000*/ 	.byte	0x04, 0x37
        /*0002*/ 	.short	(.L_18 - .L_17)
.L_17:
        /*0004*/ 	.word	0x00000082


	//----- nvinfo : EIATTR_KPARAM_INFO
	.align		4
.L_18:
        /*0008*/ 	.byte	0x04, 0x17
        /*000a*/ 	.short	(.L_20 - .L_19)
.L_19:
        /*000c*/ 	.word	0x00000000
        /*0010*/ 	.short	0x0000
        /*0012*/ 	.short	0x0070
        /*0014*/ 	.byte	0x00, 0xf0, 0x01, 0x10


	//----- nvinfo : EIATTR_SPARSE_MMA_MASK
	.align		4
.L_20:
        /*0018*/ 	.byte	0x03, 0x50
        /*001a*/ 	.short	0x0000


	//----- nvinfo : EIATTR_MAXREG_COUNT
	.align		4
        /*001c*/ 	.byte	0x03, 0x1b
        /*001e*/ 	.short	0x00ff


	//----- nvinfo : EIATTR_NUM_BARRIERS
	.align		4
        /*0020*/ 	.byte	0x02, 0x4c
        /*0022*/ 	.byte	0x01
	.zero		1


	//----- nvinfo : EIATTR_MERCURY_ISA_VERSION
	.align		4
        /*0024*/ 	.byte	0x03, 0x5f
        /*0026*/ 	.short	0x0101


	//----- nvinfo : EIATTR_COOP_GROUP_MASK_REGIDS
	.align		4
        /*0028*/ 	.byte	0x04, 0x29
        /*002a*/ 	.short	(.L_22 - .L_21)


	//   ....[0]....
.L_21:
        /*002c*/ 	.word	0xffffffff


	//   ....[1]....
        /*0030*/ 	.word	0xffffffff


	//   ....[2]....
        /*0034*/ 	.word	0xffffffff


	//----- nvinfo : EIATTR_COOP_GROUP_INSTR_OFFSETS
	.align		4
.L_22:
        /*0038*/ 	.byte	0x04, 0x28
        /*003a*/ 	.short	(.L_24 - .L_23)


	//   ....[0]....
.L_23:
        /*003c*/ 	.word	0x00000060


	//   ....[1]....
        /*0040*/ 	.word	0x00000070


	//   ....[2]....
        /*0044*/ 	.word	0x00000130


	//----- nvinfo : EIATTR_MBARRIER_INSTR_OFFSETS
	.align		4
.L_24:
        /*0048*/ 	.byte	0x04, 0x39
        /*004a*/ 	.short	(.L_26 - .L_25)


	//   ....[0]....
.L_25:
        /*004c*/ 	.word	0x00000250
        /*0050*/ 	.word	0x000000ff
        /*0054*/ 	.word	0x00032000
        /*0058*/ 	.short	0x0100
        /*005a*/ 	.byte	0x08
	.zero		1


	//   ....[1]....
        /*005c*/ 	.word	0x00000260
        /*0060*/ 	.word	0x000000ff
        /*0064*/ 	.word	0x00032028
        /*0068*/ 	.short	0x0100
        /*006a*/ 	.byte	0x08
	.zero		1


	//   ....[2]....
        /*006c*/ 	.word	0x00000270
        /*0070*/ 	.word	0x000000ff
        /*0074*/ 	.word	0x00032008
        /*0078*/ 	.short	0x0100
        /*007a*/ 	.byte	0x08
	.zero		1


	//   ....[3]....
        /*007c*/ 	.word	0x00000280
        /*0080*/ 	.word	0x000000ff
        /*0084*/ 	.word	0x00032030
        /*0088*/ 	.short	0x0100
        /*008a*/ 	.byte	0x08
	.zero		1


	//   ....[4]....
        /*008c*/ 	.word	0x00000290
        /*0090*/ 	.word	0x000000ff
        /*0094*/ 	.word	0x00032010
        /*0098*/ 	.short	0x0100
        /*009a*/ 	.byte	0x08
	.zero		1


	//   ....[5]....
        /*009c*/ 	.word	0x000002a0
        /*00a0*/ 	.word	0x000000ff
        /*00a4*/ 	.word	0x00032038
        /*00a8*/ 	.short	0x0100
        /*00aa*/ 	.byte	0x08
	.zero		1


	//   ....[6]....
        /*00ac*/ 	.word	0x000002b0
        /*00b0*/ 	.word	0x000000ff
        /*00b4*/ 	.word	0x00032018
        /*00b8*/ 	.short	0x0100
        /*00ba*/ 	.byte	0x08
	.zero		1


	//   ....[7]....
        /*00bc*/ 	.word	0x000002c0
        /*00c0*/ 	.word	0x000000ff
        /*00c4*/ 	.word	0x00032040
        /*00c8*/ 	.short	0x0100
        /*00ca*/ 	.byte	0x08
	.zero		1


	//   ....[8]....
        /*00cc*/ 	.word	0x000002d0
        /*00d0*/ 	.word	0x000000ff
        /*00d4*/ 	.word	0x00032020
        /*00d8*/ 	.short	0x0100
        /*00da*/ 	.byte	0x08
	.zero		1


	//   ....[9]....
        /*00dc*/ 	.word	0x000002e0
        /*00e0*/ 	.word	0x000000ff
        /*00e4*/ 	.word	0x00032048
        /*00e8*/ 	.short	0x0100
        /*00ea*/ 	.byte	0x08
	.zero		1


	//   ....[10]....
        /*00ec*/ 	.word	0x00000ba0
        /*00f0*/ 	.word	0x00000004
        /*00f4*/ 	.word	0x00032000
        /*00f8*/ 	.short	0x010a
        /*00fa*/ 	.byte	0x3f
	.zero		1


	//   ....[11]....
        /*00fc*/ 	.word	0x00001240
        /*0100*/ 	.word	0x00000006
        /*0104*/ 	.word	0x00032000
        /*0108*/ 	.short	0x010a
        /*010a*/ 	.byte	0x3f
	.zero		1


	//   ....[12]....
        /*010c*/ 	.word	0x00001770
        /*0110*/ 	.word	0x000000ff
        /*0114*/ 	.word	0x00000000
        /*0118*/ 	.short	0x0101
        /*011a*/ 	.byte	0x09
	.zero		1


	//   ....[13]....
        /*011c*/ 	.word	0x00001960
        /*0120*/ 	.word	0x00000004
        /*0124*/ 	.word	0x00000000
        /*0128*/ 	.short	0x0101
        /*012a*/ 	.byte	0x3f
	.zero		1


	//   ....[14]....
        /*012c*/ 	.word	0x0000c030
        /*0130*/ 	.word	0x00000011
        /*0134*/ 	.word	0x00032028
        /*0138*/ 	.short	0x010a
        /*013a*/ 	.byte	0x3f
	.zero		1


	//   ....[15]....
        /*013c*/ 	.word	0x0000c820
        /*0140*/ 	.word	0x00000004
        /*0144*/ 	.word	0x00000000
        /*0148*/ 	.short	0x010a
        /*014a*/ 	.byte	0x3f
	.zero		1


	//   ....[16]....
        /*014c*/ 	.word	0x0000c8d0
        /*0150*/ 	.word	0x00000000
        /*0154*/ 	.word	0x00000000
        /*0158*/ 	.short	0x010a
        /*015a*/ 	.byte	0x3f
	.zero		1


	//   ....[17]....
        /*015c*/ 	.word	0x0000c980
        /*0160*/ 	.word	0x00000000
        /*0164*/ 	.word	0x00000000
        /*0168*/ 	.short	0x010a
        /*016a*/ 	.byte	0x3f
	.zero		1


	//   ....[18]....
        /*016c*/ 	.word	0x0000ca30
        /*0170*/ 	.word	0x00000000
        /*0174*/ 	.word	0x00000000
        /*0178*/ 	.short	0x010a
        /*017a*/ 	.byte	0x3f
	.zero		1


	//   ....[19]....
        /*017c*/ 	.word	0x0000cae0
        /*0180*/ 	.word	0x00000002
        /*0184*/ 	.word	0x00000000
        /*0188*/ 	.short	0x010a
        /*018a*/ 	.byte	0x3f
	.zero		1


	//----- nvinfo : EIATTR_NUM_MBARRIERS
	.align		4
.L_26:
        /*018c*/ 	.byte	0x03, 0x38
        /*018e*/ 	.short	0x000a


	//----- nvinfo : EIATTR_EXIT_INSTR_OFFSETS
	.align		4
        /*0190*/ 	.byte	0x04, 0x1c
        /*0192*/ 	.short	(.L_28 - .L_27)


	//   ....[0]....
.L_27:
        /*0194*/ 	.word	0x000006d0


	//   ....[1]....
        /*0198*/ 	.word	0x00001ab0


	//   ....[2]....
        /*019c*/ 	.word	0x00008b50


	//   ....[3]....
        /*01a0*/ 	.word	0x00008b90


	//   ....[4]....
        /*01a4*/ 	.word	0x0000bde0


	//   ....[5]....
        /*01a8*/ 	.word	0x0000be20


	//   ....[6]....
        /*01ac*/ 	.word	0x0000be40


	//   ....[7]....
        /*01b0*/ 	.word	0x0000c710


	//   ....[8]....
        /*01b4*/ 	.word	0x0000cb10


	//----- nvinfo : EIATTR_MAX_THREADS
	.align		4
.L_28:
        /*01b8*/ 	.byte	0x04, 0x05
        /*01ba*/ 	.short	(.L_30 - .L_29)
.L_29:
        /*01bc*/ 	.word	0x00000100
        /*01c0*/ 	.word	0x00000001
        /*01c4*/ 	.word	0x00000001


	//----- nvinfo : EIATTR_CRS_STACK_SIZE
	.align		4
.L_30:
        /*01c8*/ 	.byte	0x04, 0x1e
        /*01ca*/ 	.short	(.L_32 - .L_31)
.L_31:
        /*01cc*/ 	.word	0x00000000


	//----- nvinfo : EIATTR_CBANK_PARAM_SIZE
	.align		4
.L_32:
        /*01d0*/ 	.byte	0x03, 0x19
        /*01d2*/ 	.short	0x0470


	//----- nvinfo : EIATTR_PARAM_CBANK
	.align		4
        /*01d4*/ 	.byte	0x04, 0x0a
        /*01d6*/ 	.short	(.L_34 - .L_33)
	.align		4
.L_33:
        /*01d8*/ 	.word	index@(.nv.constant0._ZN7cutlass13device_kernelINS_4conv6kernel13ConvUniversalINS1_16ConvProblemShapeILNS1_8OperatorE0ELi3EEENS1_10collective14CollectiveConvINS1_46MainloopSm90TmaGmmaWarpSpecializedImplicitGemmILS5_0ELi5ELi3EN4cute5tupleIJNSA_1CILi1EEESD_SD_EEENS1_36KernelImplicitTmaWarpSpecializedSm90ELi1EEENSB_IJNSC_ILi256EEENSC_ILi64EEENSB_IJSI_EEEEEENS_6half_tESL_NSA_8TiledMMAINSA_8MMA_AtomIJNSA_4SM904GMMA25MMA_64x64x16_F32F16F16_SSILNSP_5MajorE0ELSR_0ELNSP_7ScaleInE1ELSS_1EEEEEENSA_6LayoutISE_NSB_IJNSC_ILi0EEESW_SW_EEEEENSB_IJNSA_10UnderscoreESZ_SZ_EEEEENS7_6detail26Sm90ImplicitGemmTileTraitsINSA_20SM90_TMA_LOAD_IM2COLENSA_14ComposedLayoutINSA_7SwizzleILi3ELi4ELi3EEENSA_18smem_ptr_flag_bitsILi16EEENSV_INSB_IJNSB_IJNSC_ILi8EEENSC_ILi32EEEEEENSB_IJSI_SD_EEENSB_IJSD_NSC_ILi5EEEEEEEEENSB_IJNSB_IJSI_NSC_ILi512EEEEEENSB_IJSD_SW_EEENSB_IJSW_NSC_ILi16384EEEEEEEEEEEEEvEENS13_INSA_13SM90_TMA_LOADENS15_IS17_S19_NSV_INSB_IJNSB_IJS1A_S1A_EEES1D_S1F_EEENSB_IJS1I_S1J_NSB_IJSW_NSC_ILi4096EEEEEEEEEEEEEvEEEENS_8epilogue10collective6detail29Sm90TmaWarpSpecializedAdapterINS21_15DefaultEpilogueISL_NSB_IJNSB_IJllllEEESD_SW_EEES26_NS20_6thread17LinearCombinationISL_Li1EffLNS27_9ScaleType4KindE0ELNS_15FloatRoundStyleE2ESL_EENS_4gemm15EpilogueDefaultEEEEEvvEEEEvNT_6ParamsE)
        /*01dc*/ 	.short	0x0210
        /*01de*/ 	.short	0x0470


	//----- nvinfo : EIATTR_SW_WAR
	.align		4
.L_34:
        /*01e0*/ 	.byte	0x04, 0x36
        /*01e2*/ 	.short	(.L_36 - .L_35)
.L_35:
        /*01e4*/ 	.word	0x00000008
.L_36:


//--------------------- .nv.callgraph             --------------------------
	.section	.nv.callgraph,"",@"SHT_CUDA_CALLGRAPH"
	.align	4
	.sectionentsize	8
	.align		4
        /*0000*/ 	.word	0x00000000
	.align		4
        /*0004*/ 	.word	0xffffffff
	.align		4
        /*0008*/ 	.word	0x00000000
	.align		4
        /*000c*/ 	.word	0xfffffffe
	.align		4
        /*0010*/ 	.word	0x00000000
	.align		4
        /*0014*/ 	.word	0xfffffffd
	.align		4
        /*0018*/ 	.word	0x00000000
	.align		4
        /*001c*/ 	.word	0xfffffffc


//--------------------- .nv.constant4             --------------------------
	.section	.nv.constant4,"a",@progbits
	.align	8
	.align		8
.nv.constant4:
        /*0000*/ 	.dword	_ZN39_INTERNAL_3ee1367e_4_k_cu_6d58df2b_30154cuda3std3__45__cpo5beginE
	.align		8
        /*0008*/ 	.dword	_ZN39_INTERNAL_3ee1367e_4_k_cu_6d58df2b_30154cuda3std3__45__cpo3endE
	.align		8
        /*0010*/ 	.dword	_ZN39_INTERNAL_3ee1367e_4_k_cu_6d58df2b_30154cuda3std3__45__cpo6cbeginE
	.align		8
        /*0018*/ 	.dword	_ZN39_INTERNAL_3ee1367e_4_k_cu_6d58df2b_30154cuda3std3__45__cpo4cendE
	.align		8
        /*0020*/ 	.dword	_ZN39_INTERNAL_3ee1367e_4_k_cu_6d58df2b_30154cuda3std3__441_GLOBAL__N__3ee1367e_4_k_cu_6d58df2b_30156ignoreE
	.align		8
        /*0028*/ 	.dword	_ZN39_INTERNAL_3ee1367e_4_k_cu_6d58df2b_30154cuda3std3__419piecewise_constructE
	.align		8
        /*0030*/ 	.dword	_ZN39_INTERNAL_3ee1367e_4_k_cu_6d58df2b_30154cuda3std3__48in_placeE
	.align		8
        /*0038*/ 	.dword	_ZN39_INTERNAL_3ee1367e_4_k_cu_6d58df2b_30154cuda3std6ranges3__45__cpo4swapE
	.align		8
        /*0040*/ 	.dword	_ZN39_INTERNAL_3ee1367e_4_k_cu_6d58df2b_30154cuda3std6ranges3__45__cpo9iter_moveE
	.align		8
        /*0048*/ 	.dword	_ZN39_INTERNAL_3ee1367e_4_k_cu_6d58df2b_30154cute7productE
	.align		8
        /*0050*/ 	.dword	_ZN39_INTERNAL_3ee1367e_4_k_cu_6d58df2b_30154cute1_E


//--------------------- .text._ZN7cutlass13device_kernelINS_4conv6kernel13ConvUniversalINS1_16ConvProblemShapeILNS1_8OperatorE0ELi3EEENS1_10collective14CollectiveConvINS1_46MainloopSm90TmaGmmaWarpSpecializedImplicitGemmILS5_0ELi5ELi3EN4cute5tupleIJNSA_1CILi1EEESD_SD_EEENS1_36KernelImplicitTmaWarpSpecializedSm90ELi1EEENSB_IJNSC_ILi256EEENSC_ILi64EEENSB_IJSI_EEEEEENS_6half_tESL_NSA_8TiledMMAINSA_8MMA_AtomIJNSA_4SM904GMMA25MMA_64x64x16_F32F16F16_SSILNSP_5MajorE0ELSR_0ELNSP_7ScaleInE1ELSS_1EEEEEENSA_6LayoutISE_NSB_IJNSC_ILi0EEESW_SW_EEEEENSB_IJNSA_10UnderscoreESZ_SZ_EEEEENS7_6detail26Sm90ImplicitGemmTileTraitsINSA_20SM90_TMA_LOAD_IM2COLENSA_14ComposedLayoutINSA_7SwizzleILi3ELi4ELi3EEENSA_18smem_ptr_flag_bitsILi16EEENSV_INSB_IJNSB_IJNSC_ILi8EEENSC_ILi32EEEEEENSB_IJSI_SD_EEENSB_IJSD_NSC_ILi5EEEEEEEEENSB_IJNSB_IJSI_NSC_ILi512EEEEEENSB_IJSD_SW_EEENSB_IJSW_NSC_ILi16384EEEEEEEEEEEEEvEENS13_INSA_13SM90_TMA_LOADENS15_IS17_S19_NSV_INSB_IJNSB_IJS1A_S1A_EEES1D_S1F_EEENSB_IJS1I_S1J_NSB_IJSW_NSC_ILi4096EEEEEEEEEEEEEvEEEENS_8epilogue10collective6detail29Sm90TmaWarpSpecializedAdapterINS21_15DefaultEpilogueISL_NSB_IJNSB_IJllllEEESD_SW_EEES26_NS20_6thread17LinearCombinationISL_Li1EffLNS27_9ScaleType4KindE0ELNS_15FloatRoundStyleE2ESL_EENS_4gemm15EpilogueDefaultEEEEEvvEEEEvNT_6ParamsE --------------------------
	.section	.text._ZN7cutlass13device_kernelINS_4conv6kernel13ConvUniversalINS1_16ConvProblemShapeILNS1_8OperatorE0ELi3EEENS1_10collective14CollectiveConvINS1_46MainloopSm90TmaGmmaWarpSpecializedImplicitGemmILS5_0ELi5ELi3EN4cute5tupleIJNSA_1CILi1EEESD_SD_EEENS1_36KernelImplicitTmaWarpSpecializedSm90ELi1EEENSB_IJNSC_ILi256EEENSC_ILi64EEENSB_IJSI_EEEEEENS_6half_tESL_NSA_8TiledMMAINSA_8MMA_AtomIJNSA_4SM904GMMA25MMA_64x64x16_F32F16F16_SSILNSP_5MajorE0ELSR_0ELNSP_7ScaleInE1ELSS_1EEEEEENSA_6LayoutISE_NSB_IJNSC_ILi0EEESW_SW_EEEEENSB_IJNSA_10UnderscoreESZ_SZ_EEEEENS7_6detail26Sm90ImplicitGemmTileTraitsINSA_20SM90_TMA_LOAD_IM2COLENSA_14ComposedLayoutINSA_7SwizzleILi3ELi4ELi3EEENSA_18smem_ptr_flag_bitsILi16EEENSV_INSB_IJNSB_IJNSC_ILi8EEENSC_ILi32EEEEEENSB_IJSI_SD_EEENSB_IJSD_NSC_ILi5EEEEEEEEENSB_IJNSB_IJSI_NSC_ILi512EEEEEENSB_IJSD_SW_EEENSB_IJSW_NSC_ILi16384EEEEEEEEEEEEEvEENS13_INSA_13SM90_TMA_LOADENS15_IS17_S19_NSV_INSB_IJNSB_IJS1A_S1A_EEES1D_S1F_EEENSB_IJS1I_S1J_NSB_IJSW_NSC_ILi4096EEEEEEEEEEEEEvEEEENS_8epilogue10collective6detail29Sm90TmaWarpSpecializedAdapterINS21_15DefaultEpilogueISL_NSB_IJNSB_IJllllEEESD_SW_EEES26_NS20_6thread17LinearCombinationISL_Li1EffLNS27_9ScaleType4KindE0ELNS_15FloatRoundStyleE2ESL_EENS_4gemm15EpilogueDefaultEEEEEvvEEEEvNT_6ParamsE,"ax",@progbits
	.align	128
.text._ZN7cutlass13device_kernelINS_4conv6kernel13ConvUniversalINS1_16ConvProblemShapeILNS1_8OperatorE0ELi3EEENS1_10collective14CollectiveConvINS1_46MainloopSm90TmaGmmaWarpSpecializedImplicitGemmILS5_0ELi5ELi3EN4cute5tupleIJNSA_1CILi1EEESD_SD_EEENS1_36KernelImplicitTmaWarpSpecializedSm90ELi1EEENSB_IJNSC_ILi256EEENSC_ILi64EEENSB_IJSI_EEEEEENS_6half_tESL_NSA_8TiledMMAINSA_8MMA_AtomIJNSA_4SM904GMMA25MMA_64x64x16_F32F16F16_SSILNSP_5MajorE0ELSR_0ELNSP_7ScaleInE1ELSS_1EEEEEENSA_6LayoutISE_NSB_IJNSC_ILi0EEESW_SW_EEEEENSB_IJNSA_10UnderscoreESZ_SZ_EEEEENS7_6detail26Sm90ImplicitGemmTileTraitsINSA_20SM90_TMA_LOAD_IM2COLENSA_14ComposedLayoutINSA_7SwizzleILi3ELi4ELi3EEENSA_18smem_ptr_flag_bitsILi16EEENSV_INSB_IJNSB_IJNSC_ILi8EEENSC_ILi32EEEEEENSB_IJSI_SD_EEENSB_IJSD_NSC_ILi5EEEEEEEEENSB_IJNSB_IJSI_NSC_ILi512EEEEEENSB_IJSD_SW_EEENSB_IJSW_NSC_ILi16384EEEEEEEEEEEEEvEENS13_INSA_13SM90_TMA_LOADENS15_IS17_S19_NSV_INSB_IJNSB_IJS1A_S1A_EEES1D_S1F_EEENSB_IJS1I_S1J_NSB_IJSW_NSC_ILi4096EEEEEEEEEEEEEvEEEENS_8epilogue10collective6detail29Sm90TmaWarpSpecializedAdapterINS21_15DefaultEpilogueISL_NSB_IJNSB_IJllllEEESD_SW_EEES26_NS20_6thread17LinearCombinationISL_Li1EffLNS27_9ScaleType4KindE0ELNS_15FloatRoundStyleE2ESL_EENS_4gemm15EpilogueDefaultEEEEEvvEEEEvNT_6ParamsE:
        .type           _ZN7cutlass13device_kernelINS_4conv6kernel13ConvUniversalINS1_16ConvProblemShapeILNS1_8OperatorE0ELi3EEENS1_10collective14CollectiveConvINS1_46MainloopSm90TmaGmmaWarpSpecializedImplicitGemmILS5_0ELi5ELi3EN4cute5tupleIJNSA_1CILi1EEESD_SD_EEENS1_36KernelImplicitTmaWarpSpecializedSm90ELi1EEENSB_IJNSC_ILi256EEENSC_ILi64EEENSB_IJSI_EEEEEENS_6half_tESL_NSA_8TiledMMAINSA_8MMA_AtomIJNSA_4SM904GMMA25MMA_64x64x16_F32F16F16_SSILNSP_5MajorE0ELSR_0ELNSP_7ScaleInE1ELSS_1EEEEEENSA_6LayoutISE_NSB_IJNSC_ILi0EEESW_SW_EEEEENSB_IJNSA_10UnderscoreESZ_SZ_EEEEENS7_6detail26Sm90ImplicitGemmTileTraitsINSA_20SM90_TMA_LOAD_IM2COLENSA_14ComposedLayoutINSA_7SwizzleILi3ELi4ELi3EEENSA_18smem_ptr_flag_bitsILi16EEENSV_INSB_IJNSB_IJNSC_ILi8EEENSC_ILi32EEEEEENSB_IJSI_SD_EEENSB_IJSD_NSC_ILi5EEEEEEEEENSB_IJNSB_IJSI_NSC_ILi512EEEEEENSB_IJSD_SW_EEENSB_IJSW_NSC_ILi16384EEEEEEEEEEEEEvEENS13_INSA_13SM90_TMA_LOADENS15_IS17_S19_NSV_INSB_IJNSB_IJS1A_S1A_EEES1D_S1F_EEENSB_IJS1I_S1J_NSB_IJSW_NSC_ILi4096EEEEEEEEEEEEEvEEEENS_8epilogue10collective6detail29Sm90TmaWarpSpecializedAdapterINS21_15DefaultEpilogueISL_NSB_IJNSB_IJllllEEESD_SW_EEES26_NS20_6thread17LinearCombinationISL_Li1EffLNS27_9ScaleType4KindE0ELNS_15FloatRoundStyleE2ESL_EENS_4gemm15EpilogueDefaultEEEEEvvEEEEvNT_6ParamsE,@function
        .size           _ZN7cutlass13device_kernelINS_4conv6kernel13ConvUniversalINS1_16ConvProblemShapeILNS1_8OperatorE0ELi3EEENS1_10collective14CollectiveConvINS1_46MainloopSm90TmaGmmaWarpSpecializedImplicitGemmILS5_0ELi5ELi3EN4cute5tupleIJNSA_1CILi1EEESD_SD_EEENS1_36KernelImplicitTmaWarpSpecializedSm90ELi1EEENSB_IJNSC_ILi256EEENSC_ILi64EEENSB_IJSI_EEEEEENS_6half_tESL_NSA_8TiledMMAINSA_8MMA_AtomIJNSA_4SM904GMMA25MMA_64x64x16_F32F16F16_SSILNSP_5MajorE0ELSR_0ELNSP_7ScaleInE1ELSS_1EEEEEENSA_6LayoutISE_NSB_IJNSC_ILi0EEESW_SW_EEEEENSB_IJNSA_10UnderscoreESZ_SZ_EEEEENS7_6detail26Sm90ImplicitGemmTileTraitsINSA_20SM90_TMA_LOAD_IM2COLENSA_14ComposedLayoutINSA_7SwizzleILi3ELi4ELi3EEENSA_18smem_ptr_flag_bitsILi16EEENSV_INSB_IJNSB_IJNSC_ILi8EEENSC_ILi32EEEEEENSB_IJSI_SD_EEENSB_IJSD_NSC_ILi5EEEEEEEEENSB_IJNSB_IJSI_NSC_ILi512EEEEEENSB_IJSD_SW_EEENSB_IJSW_NSC_ILi16384EEEEEEEEEEEEEvEENS13_INSA_13SM90_TMA_LOADENS15_IS17_S19_NSV_INSB_IJNSB_IJS1A_S1A_EEES1D_S1F_EEENSB_IJS1I_S1J_NSB_IJSW_NSC_ILi4096EEEEEEEEEEEEEvEEEENS_8epilogue10collective6detail29Sm90TmaWarpSpecializedAdapterINS21_15DefaultEpilogueISL_NSB_IJNSB_IJllllEEESD_SW_EEES26_NS20_6thread17LinearCombinationISL_Li1EffLNS27_9ScaleType4KindE0ELNS_15FloatRoundStyleE2ESL_EENS_4gemm15EpilogueDefaultEEEEEvvEEEEvNT_6ParamsE,(.L_x_254 - _ZN7cutlass13device_kernelINS_4conv6kernel13ConvUniversalINS1_16ConvProblemShapeILNS1_8OperatorE0ELi3EEENS1_10collective14CollectiveConvINS1_46MainloopSm90TmaGmmaWarpSpecializedImplicitGemmILS5_0ELi5ELi3EN4cute5tupleIJNSA_1CILi1EEESD_SD_EEENS1_36KernelImplicitTmaWarpSpecializedSm90ELi1EEENSB_IJNSC_ILi256EEENSC_ILi64EEENSB_IJSI_EEEEEENS_6half_tESL_NSA_8TiledMMAINSA_8MMA_AtomIJNSA_4SM904GMMA25MMA_64x64x16_F32F16F16_SSILNSP_5MajorE0ELSR_0ELNSP_7ScaleInE1ELSS_1EEEEEENSA_6LayoutISE_NSB_IJNSC_ILi0EEESW_SW_EEEEENSB_IJNSA_10UnderscoreESZ_SZ_EEEEENS7_6detail26Sm90ImplicitGemmTileTraitsINSA_20SM90_TMA_LOAD_IM2COLENSA_14ComposedLayoutINSA_7SwizzleILi3ELi4ELi3EEENSA_18smem_ptr_flag_bitsILi16EEENSV_INSB_IJNSB_IJNSC_ILi8EEENSC_ILi32EEEEEENSB_IJSI_SD_EEENSB_IJSD_NSC_ILi5EEEEEEEEENSB_IJNSB_IJSI_NSC_ILi512EEEEEENSB_IJSD_SW_EEENSB_IJSW_NSC_ILi16384EEEEEEEEEEEEEvEENS13_INSA_13SM90_TMA_LOADENS15_IS17_S19_NSV_INSB_IJNSB_IJS1A_S1A_EEES1D_S1F_EEENSB_IJS1I_S1J_NSB_IJSW_NSC_ILi4096EEEEEEEEEEEEEvEEEENS_8epilogue10collective6detail29Sm90TmaWarpSpecializedAdapterINS21_15DefaultEpilogueISL_NSB_IJNSB_IJllllEEESD_SW_EEES26_NS20_6thread17LinearCombinationISL_Li1EffLNS27_9ScaleType4KindE0ELNS_15FloatRoundStyleE2ESL_EENS_4gemm15EpilogueDefaultEEEEEvvEEEEvNT_6ParamsE)
        .other          _ZN7cutlass13device_kernelINS_4conv6kernel13ConvUniversalINS1_16ConvProblemShapeILNS1_8OperatorE0ELi3EEENS1_10collective14CollectiveConvINS1_46MainloopSm90TmaGmmaWarpSpecializedImplicitGemmILS5_0ELi5ELi3EN4cute5tupleIJNSA_1CILi1EEESD_SD_EEENS1_36KernelImplicitTmaWarpSpecializedSm90ELi1EEENSB_IJNSC_ILi256EEENSC_ILi64EEENSB_IJSI_EEEEEENS_6half_tESL_NSA_8TiledMMAINSA_8MMA_AtomIJNSA_4SM904GMMA25MMA_64x64x16_F32F16F16_SSILNSP_5MajorE0ELSR_0ELNSP_7ScaleInE1ELSS_1EEEEEENSA_6LayoutISE_NSB_IJNSC_ILi0EEESW_SW_EEEEENSB_IJNSA_10UnderscoreESZ_SZ_EEEEENS7_6detail26Sm90ImplicitGemmTileTraitsINSA_20SM90_TMA_LOAD_IM2COLENSA_14ComposedLayoutINSA_7SwizzleILi3ELi4ELi3EEENSA_18smem_ptr_flag_bitsILi16EEENSV_INSB_IJNSB_IJNSC_ILi8EEENSC_ILi32EEEEEENSB_IJSI_SD_EEENSB_IJSD_NSC_ILi5EEEEEEEEENSB_IJNSB_IJSI_NSC_ILi512EEEEEENSB_IJSD_SW_EEENSB_IJSW_NSC_ILi16384EEEEEEEEEEEEEvEENS13_INSA_13SM90_TMA_LOADENS15_IS17_S19_NSV_INSB_IJNSB_IJS1A_S1A_EEES1D_S1F_EEENSB_IJS1I_S1J_NSB_IJSW_NSC_ILi4096EEEEEEEEEEEEEvEEEENS_8epilogue10collective6detail29Sm90TmaWarpSpecializedAdapterINS21_15DefaultEpilogueISL_NSB_IJNSB_IJllllEEESD_SW_EEES26_NS20_6thread17LinearCombinationISL_Li1EffLNS27_9ScaleType4KindE0ELNS_15FloatRoundStyleE2ESL_EENS_4gemm15EpilogueDefaultEEEEEvvEEEEvNT_6ParamsE,@"STO_CUDA_ENTRY STV_DEFAULT"
_ZN7cutlass13device_kernelINS_4conv6kernel13ConvUniversalINS1_16ConvProblemShapeILNS1_8OperatorE0ELi3EEENS1_10collective14CollectiveConvINS1_46MainloopSm90TmaGmmaWarpSpecializedImplicitGemmILS5_0ELi5ELi3EN4cute5tupleIJNSA_1CILi1EEESD_SD_EEENS1_36KernelImplicitTmaWarpSpecializedSm90ELi1EEENSB_IJNSC_ILi256EEENSC_ILi64EEENSB_IJSI_EEEEEENS_6half_tESL_NSA_8TiledMMAINSA_8MMA_AtomIJNSA_4SM904GMMA25MMA_64x64x16_F32F16F16_SSILNSP_5MajorE0ELSR_0ELNSP_7ScaleInE1ELSS_1EEEEEENSA_6LayoutISE_NSB_IJNSC_ILi0EEESW_SW_EEEEENSB_IJNSA_10UnderscoreESZ_SZ_EEEEENS7_6detail26Sm90ImplicitGemmTileTraitsINSA_20SM90_TMA_LOAD_IM2COLENSA_14ComposedLayoutINSA_7SwizzleILi3ELi4ELi3EEENSA_18smem_ptr_flag_bitsILi16EEENSV_INSB_IJNSB_IJNSC_ILi8EEENSC_ILi32EEEEEENSB_IJSI_SD_EEENSB_IJSD_NSC_ILi5EEEEEEEEENSB_IJNSB_IJSI_NSC_ILi512EEEEEENSB_IJSD_SW_EEENSB_IJSW_NSC_ILi16384EEEEEEEEEEEEEvEENS13_INSA_13SM90_TMA_LOADENS15_IS17_S19_NSV_INSB_IJNSB_IJS1A_S1A_EEES1D_S1F_EEENSB_IJS1I_S1J_NSB_IJSW_NSC_ILi4096EEEEEEEEEEEEEvEEEENS_8epilogue10collective6detail29Sm90TmaWarpSpecializedAdapterINS21_15DefaultEpilogueISL_NSB_IJNSB_IJllllEEESD_SW_EEES26_NS20_6thread17LinearCombinationISL_Li1EffLNS27_9ScaleType4KindE0ELNS_15FloatRoundStyleE2ESL_EENS_4gemm15EpilogueDefaultEEEEEvvEEEEvNT_6ParamsE:
[----:B------:R-:W-:Y:S01]  /*0000*/  LDC R1, c[0x0][0x28] ;  /* 0x00000a00ff017b82 */ /* 0x000fe20000000800 */
[----:B------:R-:W0:Y:S01]  /*0010*/  S2R R6, SR_TID.X ;  /* 0x0000000000067919 */ /* 0x000e220000002100 */
[----:B------:R-:W-:Y:S01]  /*0020*/  ELECT P0, URZ, PT ;  /* 0x00000000003f782f */ /* 0x000fe20003800000 */
[----:B------:R-:W-:Y:S01]  /*0030*/  BSSY B0, `(.L_x_0) ;  /* 0x000000f000007945 */ /* 0x000fe20003800000 */
[--C-:B0-----:R-:W-:Y:S02]  /*0040*/  SHF.R.U32.HI R0, RZ, 0x5, R6.reuse ;  /* 0x00000005ff007819 */ /* 0x101fe40000011606 */
[----:B------:R-:W-:-:S03]  /*0050*/  SHF.R.U32.HI R3, RZ, 0x7, R6 ;  /* 0x00000007ff037819 */ /* 0x000fc60000011606 */
[----:B------:R-:W0:Y:S04]  /*0060*/  SHFL.IDX PT, R2, R0, RZ, 0x1f ;  /* 0x00001fff00027589 */ /* 0x000e2800000e0000 */
[----:B------:R1:W2:Y:S01]  /*0070*/  SHFL.IDX PT, R5, R3, RZ, 0x1f ;  /* 0x00001fff03057589 */ /* 0x0002a200000e0000 */
[----:B0-----:R-:W-:-:S13]  /*0080*/  ISETP.NE.OR P0, PT, R2, RZ, !P0 ;  /* 0x000000ff0200720c */ /* 0x001fda0004705670 */
[----:B-12---:R-:W-:Y:S05]  /*0090*/  @P0 BRA `(.L_x_1) ;  /* 0x0000000000200947 */ /* 0x006fea0003800000 */
[----:B------:R-:W-:Y:S02]  /*00a0*/  ULDC.64 UR4, c[0x0][0x198] ;  /* 0x0000660000047ab9 */ /* 0x000fe40000000a00 */
[----:B------:R-:W-:Y:S02]  /*00b0*/  UIADD3 UR6, UP0, UR4, 0xf0, URZ ;  /* 0x000000f004067890 */ /* 0x000fe4000ff1e03f */
[----:B------:R-:W-:Y:S02]  /*00c0*/  UIADD3 UR4, UP1, UR4, 0x270, URZ ;  /* 0x0000027004047890 */ /* 0x000fe4000ff3e03f */
[----:B------:R-:W-:Y:S02]  /*00d0*/  UIADD3.X UR7, URZ, UR5, URZ, UP0, !UPT ;  /* 0x000000053f077290 */ /* 0x000fe400087fe43f */
[----:B------:R-:W-:-:S07]  /*00e0*/  UIADD3.X UR5, URZ, UR5, URZ, UP1, !UPT ;  /* 0x000000053f057290 */ /* 0x000fce0008ffe43f */
[----:B------:R0:W-:Y:S02]  /*00f0*/  UTMACCTL.PF [UR6] ;  /* 0x00000000060079b9 */ /* 0x0001e40008040000 */
[----:B------:R0:W-:Y:S02]  /*0100*/  UTMACCTL.PF [UR4] ;  /* 0x00000000040079b9 */ /* 0x0001e40008040000 */
[----:B0-----:R-:W-:Y:S01]  /*0110*/  NOP ;  /* 0x0000000000007918 */ /* 0x001fe20000000000 */
.L_x_1:
[----:B------:R-:W-:Y:S05]  /*0120*/  BSYNC B0 ;  /* 0x0000000000007941 */ /* 0x000fea0003800000 */
.L_x_0:
[----:B------:R-:W0:Y:S01]  /*0130*/  SHFL.IDX PT, R0, R0, RZ, 0x1f ;  /* 0x00001fff00007589 */ /* 0x000e2200000e0000 */
[----:B------:R-:W-:-:S04]  /*0140*/  SHF.R.S32.HI R3, RZ, 0x1f, R2 ;  /* 0x0000001fff037819 */ /* 0x000fc80000011402 */
[----:B------:R-:W-:Y:S02]  /*0150*/  LEA.HI R3, R3, R2, RZ, 0x2 ;  /* 0x0000000203037211 */ /* 0x000fe400078f10ff */
[----:B0-----:R-:W-:-:S13]  /*0160*/  ISETP.NE.AND P0, PT, R0, RZ, PT ;  /* 0x000000ff0000720c */ /* 0x001fda0003f05270 */
[----:B------:R-:W-:Y:S05]  /*0170*/  @P0 BRA `(.L_x_2) ;  /* 0x0000000000600947 */ /* 0x000fea0003800000 */
[----:B------:R-:W0:Y:S01]  /*0180*/  S2UR UR8, SR_CgaCtaId ;  /* 0x00000000000879c3 */ /* 0x000e220000008800 */
[----:B------:R-:W-:Y:S01]  /*0190*/  UMOV UR4, 0x400 ;  /* 0x0000040000047882 */ /* 0x000fe20000000000 */
[----:B------:R-:W-:Y:S01]  /*01a0*/  UMOV UR5, 0x1 ;  /* 0x0000000100057882 */ /* 0x000fe20000000000 */
[----:B------:R-:W-:Y:S01]  /*01b0*/  UMOV UR6, 0x80 ;  /* 0x0000008000067882 */ /* 0x000fe20000000000 */
[----:B------:R-:W-:Y:S01]  /*01c0*/  ELECT P0, URZ, PT ;  /* 0x00000000003f782f */ /* 0x000fe20003800000 */
[----:B------:R-:W-:-:S04]  /*01d0*/  UIADD3 UR6, -UR6, 0x100000, URZ ;  /* 0x0010000006067890 */ /* 0x000fc8000fffe13f */
[----:B------:R-:W-:Y:S02]  /*01e0*/  USHF.L.U32 UR7, UR6, 0xb, URZ ;  /* 0x0000000b06077899 */ /* 0x000fe4000800063f */
[----:B------:R-:W-:Y:S02]  /*01f0*/  USHF.L.U32 UR6, UR6, 0x1, URZ ;  /* 0x0000000106067899 */ /* 0x000fe4000800063f */
[----:B0-----:R-:W-:Y:S02]  /*0200*/  ULEA UR8, UR8, UR4, 0x18 ;  /* 0x0000000408087291 */ /* 0x001fe4000f8ec03f */
[----:B------:R-:W-:-:S04]  /*0210*/  UIADD3 UR4, -UR5, 0x100000, URZ ;  /* 0x0010000005047890 */ /* 0x000fc8000fffe13f */
[----:B------:R-:W-:Y:S02]  /*0220*/  USHF.L.U32 UR5, UR4, 0xb, URZ ;  /* 0x0000000b04057899 */ /* 0x000fe4000800063f */
[----:B------:R-:W-:Y:S01]  /*0230*/  USHF.L.U32 UR4, UR4, 0x1, URZ ;  /* 0x0000000104047899 */ /* 0x000fe2000800063f */
[----:B------:R-:W0:Y:S11]  /*0240*/  FENCE.VIEW.ASYNC.S ;  /* 0x00000000000073c6 */ /* 0x000e360000000000 */
[----:B0-----:R0:W1:Y:S01]  /*0250*/  SYNCS.EXCH.64 URZ, [UR8+0x32000], UR4 ;  /* 0x03200004083f75b2 */ /* 0x0010620008000100 */
[----:B------:R0:W2:Y:S01]  /*0260*/  SYNCS.EXCH.64 URZ, [UR8+0x32028], UR6 ;  /* 0x03202806083f75b2 */ /* 0x0000a20008000100 */
[----:B------:R0:W3:Y:S01]  /*0270*/  SYNCS.EXCH.64 URZ, [UR8+0x32008], UR4 ;  /* 0x03200804083f75b2 */ /* 0x0000e20008000100 */
[----:B------:R0:W4:Y:S01]  /*0280*/  SYNCS.EXCH.64 URZ, [UR8+0x32030], UR6 ;  /* 0x03203006083f75b2 */ /* 0x0001220008000100 */
[----:B------:R0:W0:Y:S01]  /*0290*/  SYNCS.EXCH.64 URZ, [UR8+0x32010], UR4 ;  /* 0x03201004083f75b2 */ /* 0x0000220008000100 */
[----:B------:R0:W0:Y:S01]  /*02a0*/  SYNCS.EXCH.64 URZ, [UR8+0x32038], UR6 ;  /* 0x03203806083f75b2 */ /* 0x0000220008000100 */
[----:B------:R0:W0:Y:S01]  /*02b0*/  SYNCS.EXCH.64 URZ, [UR8+0x32018], UR4 ;  /* 0x03201804083f75b2 */ /* 0x0000220008000100 */
[----:B------:R0:W0:Y:S01]  /*02c0*/  SYNCS.EXCH.64 URZ, [UR8+0x32040], UR6 ;  /* 0x03204006083f75b2 */ /* 0x0000220008000100 */
[----:B------:R0:W0:Y:S01]  /*02d0*/  SYNCS.EXCH.64 URZ, [UR8+0x32020], UR4 ;  /* 0x03202004083f75b2 */ /* 0x0000220008000100 */
[----:B------:R0:W0:Y:S01]  /*02e0*/  SYNCS.EXCH.64 URZ, [UR8+0x32048], UR6 ;  /* 0x03204806083f75b2 */ /* 0x0000220008000100 */
[----:B------:R-:W-:Y:S01]  /*02f0*/  NOP ;  /* 0x0000000000007918 */ /* 0x000fe20000000000 */
.L_x_2:
[----:B0-----:R-:W-:Y:S01]  /*0300*/  ULDC.64 UR4, c[0x0][0x618] ;  /* 0x0001860000047ab9 */ /* 0x001fe20000000a00 */
[----:B------:R-:W-:Y:S01]  /*0310*/  LOP3.LUT R3, R3, 0xfffffffc, RZ, 0xc0, !PT ;  /* 0xfffffffc03037812 */ /* 0x000fe200078ec0ff */
[----:B------:R-:W-:Y:S01]  /*0320*/  NOP ;  /* 0x0000000000007918 */ /* 0x000fe20000000000 */
[----:B------:R-:W-:Y:S01]  /*0330*/  ISETP.NE.U32.AND P0, PT, RZ, UR4, PT ;  /* 0x00000004ff007c0c */ /* 0x000fe2000bf05070 */
[----:B------:R-:W-:Y:S01]  /*0340*/  NOP ;  /* 0x0000000000007918 */ /* 0x000fe20000000000 */
[----:B-1234-:R-:W-:Y:S01]  /*0350*/  BAR.SYNC.DEFER_BLOCKING 0x0 ;  /* 0x0000000000007b1d */ /* 0x01efe20000010000 */
[----:B------:R-:W-:Y:S01]  /*0360*/  IMAD.IADD R4, R2, 0x1, -R3 ;  /* 0x0000000102047824 */ /* 0x000fe200078e0a03 */
[----:B------:R-:W-:Y:S02]  /*0370*/  ISETP.NE.AND.EX P0, PT, RZ, UR5, PT, P0 ;  /* 0x00000005ff007c0c */ /* 0x000fe4000bf05300 */
[C---:B------:R-:W-:Y:S02]  /*0380*/  ISETP.NE.AND P2, PT, R5.reuse, 0x1, PT ;  /* 0x000000010500780c */ /* 0x040fe40003f45270 */
[----:B------:R-:W-:Y:S01]  /*0390*/  LOP3.LUT P1, RZ, R5, R4, RZ, 0xfc, !PT ;  /* 0x0000000405ff7212 */ /* 0x000fe2000782fcff */
[----:B------:R-:W-:-:S03]  /*03a0*/  ULDC.64 UR16, c[0x0][0x208] ;  /* 0x0000820000107ab9 */ /* 0x000fc60000000a00 */
[----:B------:R-:W-:-:S04]  /*03b0*/  SEL R0, RZ, 0x1, P1 ;  /* 0x00000001ff007807 */ /* 0x000fc80000800000 */
[----:B------:R-:W-:Y:S01]  /*03c0*/  SEL R0, R0, 0x2, P2 ;  /* 0x0000000200007807 */ /* 0x000fe20001000000 */
[----:B------:R-:W-:Y:S06]  /*03d0*/  @!P0 BRA `(.L_x_3) ;  /* 0x00000000001c8947 */ /* 0x000fec0003800000 */
[----:B------:R-:W0:Y:S02]  /*03e0*/  LDC.64 R2, c[0x0][0x618] ;  /* 0x00018600ff027b82 */ /* 0x000e240000000a00 */
[----:B0-----:R-:W2:Y:S02]  /*03f0*/  LDG.E.64 R2, desc[UR16][R2.64] ;  /* 0x0000001002027981 */ /* 0x001ea4000c1e1b00 */
[----:B--2---:R-:W-:-:S04]  /*0400*/  ISETP.NE.U32.AND P0, PT, R2, RZ, PT ;  /* 0x000000ff0200720c */ /* 0x004fc80003f05070 */
[----:B------:R-:W-:-:S13]  /*0410*/  ISETP.NE.AND.EX P0, PT, R3, RZ, PT, P0 ;  /* 0x000000ff0300720c */ /* 0x000fda0003f05300 */
[----:B------:R-:W-:Y:S05]  /*0420*/  @!P0 BRA `(.L_x_3) ;  /* 0x0000000000088947 */ /* 0x000fea0003800000 */
[----:B------:R2:W5:Y:S01]  /*0430*/  LD.E R11, desc[UR16][R2.64] ;  /* 0x00000010020b7980 */ /* 0x000562000c101900 */
[----:B------:R-:W-:Y:S05]  /*0440*/  BRA `(.L_x_4) ;  /* 0x0000000000207947 */ /* 0x000fea0003800000 */
.L_x_3:
[----:B------:R-:W-:Y:S02]  /*0450*/  ULDC.64 UR4, c[0x0][0x608] ;  /* 0x0001820000047ab9 */ /* 0x000fe40000000a00 */
[----:B------:R-:W-:-:S04]  /*0460*/  ISETP.NE.U32.AND P0, PT, RZ, UR4, PT ;  /* 0x00000004ff007c0c */ /* 0x000fc8000bf05070 */
[----:B------:R-:W-:-:S13]  /*0470*/  ISETP.NE.AND.EX P0, PT, RZ, UR5, PT, P0 ;  /* 0x00000005ff007c0c */ /* 0x000fda000bf05300 */
[----:B------:R-:W-:Y:S05]  /*0480*/  @!P0 BRA `(.L_x_5) ;  /* 0x00000000000c8947 */ /* 0x000fea0003800000 */
[----:B------:R-:W0:Y:S02]  /*0490*/  LDC.64 R2, c[0x0][0x608] ;  /* 0x00018200ff027b82 */ /* 0x000e240000000a00 */
[----:B0-----:R1:W5:Y:S01]  /*04a0*/  LDG.E R11, desc[UR16][R2.64] ;  /* 0x00000010020b7981 */ /* 0x001362000c1e1900 */
[----:B------:R-:W-:Y:S05]  /*04b0*/  BRA `(.L_x_4) ;  /* 0x0000000000047947 */ /* 0x000fea0003800000 */
.L_x_5:
[----:B------:R-:W0:Y:S02]  /*04c0*/  LDC R11, c[0x0][0x600] ;  /* 0x00018000ff0b7b82 */ /* 0x000e240000000800 */
.L_x_4:
[----:B------:R-:W-:Y:S02]  /*04d0*/  ULDC.64 UR4, c[0x0][0x620] ;  /* 0x0001880000047ab9 */ /* 0x000fe40000000a00 */
[----:B------:R-:W-:-:S04]  /*04e0*/  ISETP.NE.U32.AND P0, PT, RZ, UR4, PT ;  /* 0x00000004ff007c0c */ /* 0x000fc8000bf05070 */
[----:B------:R-:W-:-:S13]  /*04f0*/  ISETP.NE.AND.EX P0, PT, RZ, UR5, PT, P0 ;  /* 0x00000005ff007c0c */ /* 0x000fda000bf05300 */
[----:B------:R-:W-:Y:S05]  /*0500*/  @!P0 BRA `(.L_x_6) ;  /* 0x00000000001c8947 */ /* 0x000fea0003800000 */
[----:B-12---:R-:W1:Y:S02]  /*0510*/  LDC.64 R2, c[0x0][0x620] ;  /* 0x00018800ff027b82 */ /* 0x006e640000000a00 */
[----:B-1----:R-:W2:Y:S02]  /*0520*/  LDG.E.64 R2, desc[UR16][R2.64] ;  /* 0x0000001002027981 */ /* 0x002ea4000c1e1b00 */
[----:B--2---:R-:W-:-:S04]  /*0530*/  ISETP.NE.U32.AND P0, PT, R2, RZ, PT ;  /* 0x000000ff0200720c */ /* 0x004fc80003f05070 */
[----:B------:R-:W-:-:S13]  /*0540*/  ISETP.NE.AND.EX P0, PT, R3, RZ, PT, P0 ;  /* 0x000000ff0300720c */ /* 0x000fda0003f05300 */
[----:B------:R-:W-:Y:S05]  /*0550*/  @!P0 BRA `(.L_x_6) ;  /* 0x0000000000088947 */ /* 0x000fea0003800000 */
[----:B------:R1:W5:Y:S01]  /*0560*/  LD.E R14, desc[UR16][R2.64] ;  /* 0x00000010020e7980 */ /* 0x000362000c101900 */
[----:B------:R-:W-:Y:S05]  /*0570*/  BRA `(.L_x_7) ;  /* 0x0000000000207947 */ /* 0x000fea0003800000 */
.L_x_6:
[----:B------:R-:W-:Y:S02]  /*0580*/  ULDC.64 UR4, c[0x0][0x610] ;  /* 0x0001840000047ab9 */ /* 0x000fe40000000a00 */
[----:B------:R-:W-:-:S04]  /*0590*/  ISETP.NE.U32.AND P0, PT, RZ, UR4, PT ;  /* 0x00000004ff007c0c */ /* 0x000fc8000bf05070 */
[----:B------:R-:W-:-:S13]  /*05a0*/  ISETP.NE.AND.EX P0, PT, RZ, UR5, PT, P0 ;  /* 0x00000005ff007c0c */ /* 0x000fda000bf05300 */
[----:B------:R-:W-:Y:S05]  /*05b0*/  @!P0 BRA `(.L_x_8) ;  /* 0x00000000000c8947 */ /* 0x000fea0003800000 */
[----:B------:R-:W3:Y:S02]  /*05c0*/  LDC.64 R14, c[0x0][0x610] ;  /* 0x00018400ff0e7b82 */ /* 0x000ee40000000a00 */
[----:B---3--:R4:W5:Y:S01]  /*05d0*/  LDG.E R14, desc[UR16][R14.64] ;  /* 0x000000100e0e7981 */ /* 0x008962000c1e1900 */
[----:B------:R-:W-:Y:S05]  /*05e0*/  BRA `(.L_x_7) ;  /* 0x0000000000047947 */ /* 0x000fea0003800000 */
.L_x_8:
[----:B------:R-:W3:Y:S02]  /*05f0*/  LDC R14, c[0x0][0x604] ;  /* 0x00018100ff0e7b82 */ /* 0x000ee40000000800 */
.L_x_7:
[----:B-12---:R-:W1:Y:S01]  /*0600*/  LDC R2, c[0x0][0x3e8] ;  /* 0x0000fa00ff027b82 */ /* 0x006e620000000800 */
[----:B------:R-:W-:Y:S01]  /*0610*/  ULDC UR4, c[0x0][0x3dc] ;  /* 0x0000f70000047ab9 */ /* 0x000fe20000000800 */
[----:B------:R-:W-:Y:S01]  /*0620*/  ISETP.NE.AND P0, PT, R5, RZ, PT ;  /* 0x000000ff0500720c */ /* 0x000fe20003f05270 */
[----:B------:R-:W-:Y:S01]  /*0630*/  UIADD3 UR4, UR4, 0x3f, URZ ;  /* 0x0000003f04047890 */ /* 0x000fe2000fffe03f */
[----:B------:R-:W-:-:S03]  /*0640*/  ULDC.64 UR6, c[0x0][0x3e0] ;  /* 0x0000f80000067ab9 */ /* 0x000fc60000000a00 */
[----:B------:R-:W-:Y:S02]  /*0650*/  USHF.R.S32.HI UR5, URZ, 0x1f, UR4 ;  /* 0x0000001f3f057899 */ /* 0x000fe40008011404 */
[----:B------:R-:W-:Y:S02]  /*0660*/  UIMAD UR6, UR7, UR6, URZ ;  /* 0x00000006070672a4 */ /* 0x000fe4000f8e023f */
[----:B------:R-:W-:-:S04]  /*0670*/  ULEA.HI UR5, UR5, UR4, URZ, 0x6 ;  /* 0x0000000405057291 */ /* 0x000fc8000f8f303f */
[----:B------:R-:W-:Y:S01]  /*0680*/  USHF.R.S32.HI UR15, URZ, 0x6, UR5 ;  /* 0x000000063f0f7899 */ /* 0x000fe20008011405 */
[----:B-1----:R-:W-:-:S05]  /*0690*/  IMAD R2, R2, UR6, RZ ;  /* 0x0000000602027c24 */ /* 0x002fca000f8e02ff */
[----:B------:R-:W-:Y:S01]  /*06a0*/  IMAD R2, R2, UR15, RZ ;  /* 0x0000000f02027c24 */ /* 0x000fe2000f8e02ff */
[----:B------:R-:W-:Y:S06]  /*06b0*/  @!P0 BRA `(.L_x_9) ;  /* 0x000000b400dc8947 */ /* 0x000fec0003800000 */
[----:B------:R-:W-:-:S13]  /*06c0*/  ISETP.NE.AND P0, PT, R5, 0x1, PT ;  /* 0x000000010500780c */ /* 0x000fda0003f05270 */
[----:B------:R-:W-:Y:S05]  /*06d0*/  @P0 EXIT ;  /* 0x000000000000094d */ /* 0x000fea0003800000 */
[----:B------:R-:W-:Y:S01]  /*06e0*/  ISETP.GE.AND P0, PT, R2, 0x1, PT ;  /* 0x000000010200780c */ /* 0x000fe20003f06270 */
[----:B------:R-:W-:Y:S01]  /*06f0*/  UMOV UR4, URZ ;  /* 0x0000003f00047c82 */ /* 0x000fe20008000000 */
[----:B------:R-:W-:Y:S02]  /*0700*/  CS2R R54, SRZ ;  /* 0x0000000000367805 */ /* 0x000fe4000001ff00 */
[----:B------:R-:W-:Y:S02]  /*0710*/  CS2R R120, SRZ ;  /* 0x0000000000787805 */ /* 0x000fe4000001ff00 */
[----:B------:R-:W-:Y:S02]  /*0720*/  CS2R R122, SRZ ;  /* 0x00000000007a7805 */ /* 0x000fe4000001ff00 */
[----:B------:R-:W-:Y:S02]  /*0730*/  CS2R R124, SRZ ;  /* 0x00000000007c7805 */ /* 0x000fe4000001ff00 */
[----:B------:R-:W-:-:S02]  /*0740*/  CS2R R126, SRZ ;  /* 0x00000000007e7805 */ /* 0x000fc4000001ff00 */
[----:B------:R-:W-:Y:S02]  /*0750*/  CS2R R128, SRZ ;  /* 0x0000000000807805 */ /* 0x000fe4000001ff00 */
        /* <DEDUP_REMOVED lines=57> */
[----:B------:R-:W-:Y:S01]  /*0af0*/  CS2R R52, SRZ ;  /* 0x0000000000347805 */ /* 0x000fe2000001ff00 */
[----:B------:R-:W-:Y:S06]  /*0b00*/  @!P0 BRA `(.L_x_10) ;  /* 0x0000000400688947 */ /* 0x000fec0003800000 */
[----:B------:R-:W-:-:S04]  /*0b10*/  LOP3.LUT R3, R0, 0x1, RZ, 0xfc, !PT ;  /* 0x0000000100037812 */ /* 0x000fc800078efcff */
[----:B------:R-:W-:-:S13]  /*0b20*/  ISETP.NE.AND P1, PT, R3, 0x3, PT ;  /* 0x000000030300780c */ /* 0x000fda0003f25270 */
[----:B------:R-:W-:Y:S05]  /*0b30*/  @!P1 BRA `(.L_x_11) ;  /* 0x0000000000049947 */ /* 0x000fea0003800000 */
[----:B------:R-:W-:Y:S01]  /*0b40*/  BPT.TRAP 0x1 ;  /* 0x000000040000795c */ /* 0x000fe20000300000 */
.L_x_11:
[----:B------:R-:W1:Y:S01]  /*0b50*/  S2UR UR5, SR_CgaCtaId ;  /* 0x00000000000579c3 */ /* 0x000e620000008800 */
[----:B------:R-:W-:Y:S01]  /*0b60*/  SHF.L.U32 R3, RZ, 0x1f, RZ ;  /* 0x0000001fff037819 */ /* 0x000fe200000006ff */
[----:B------:R-:W-:Y:S02]  /*0b70*/  UMOV UR4, 0x400 ;  /* 0x0000040000047882 */ /* 0x000fe40000000000 */
[----:B-1----:R-:W-:-:S12]  /*0b80*/  ULEA UR4, UR5, UR4, 0x18 ;  /* 0x0000000405047291 */ /* 0x002fd8000f8ec03f */
.L_x_12:
[----:B-1----:R-:W-:-:S04]  /*0b90*/  IMAD.U32 R4, RZ, RZ, UR4 ;  /* 0x00000004ff047e24 */ /* 0x002fc8000f8e00ff */
[----:B------:R1:W2:Y:S03]  /*0ba0*/  SYNCS.PHASECHK.TRANS64.TRYWAIT P1, [R4+URZ+0x32000], R3 ;  /* 0x03200003040075a7 */ /* 0x0002a6000802017f */
[----:B--2---:R-:W-:Y:S05]  /*0bb0*/  @!P1 NANOSLEEP.SYNCS 0x989680 ;  /* 0x009896800000995d */ /* 0x004fea0003900000 */
[----:B------:R-:W2:Y:S02]  /*0bc0*/  @!P1 SYNCS.PHASECHK.TRANS64 P1, [R4+URZ+0x32000], R3 ;  /* 0x03200003040095a7 */ /* 0x000ea4000802007f */
[----:B--2---:R-:W-:Y:S05]  /*0bd0*/  @!P1 BRA `(.L_x_12) ;  /* 0xfffffffc00ec9947 */ /* 0x004fea000383ffff */
[----:B------:R-:W-:Y:S01]  /*0be0*/  UIADD3 UR5, UR4, 0x28000, URZ ;  /* 0x0002800004057890 */ /* 0x000fe2000fffe03f */
[----:B------:R-:W-:Y:S01]  /*0bf0*/  WARPGROUP.ARRIVE ;  /* 0x00000000000079c5 */ /* 0x000fe20000000000 */
[----:B------:R-:W-:Y:S02]  /*0c00*/  USHF.R.U32.HI UR4, URZ, 0x4, UR4 ;  /* 0x000000043f047899 */ /* 0x000fe40008011604 */
[----:B------:R-:W-:Y:S02]  /*0c10*/  USHF.R.U32.HI UR5, URZ, 0x4, UR5 ;  /* 0x000000043f057899 */ /* 0x000fe40008011605 */
[----:B------:R-:W-:Y:S02]  /*0c20*/  ULOP3.LUT UR4, UR4, 0x3fff, URZ, 0xc0, !UPT ;  /* 0x00003fff04047892 */ /* 0x000fe4000f8ec03f */
[----:B------:R-:W-:Y:S02]  /*0c30*/  ULOP3.LUT UR5, UR5, 0x3fff, URZ, 0xc0, !UPT ;  /* 0x00003fff05057892 */ /* 0x000fe4000f8ec03f */
[----:B------:R-:W-:-:S02]  /*0c40*/  ULOP3.LUT UR4, UR4, 0x10000, URZ, 0xfc, !UPT ;  /* 0x0001000004047892 */ /* 0x000fc4000f8efc3f */
[----:B------:R-:W-:Y:S02]  /*0c50*/  ULOP3.LUT UR6, UR5, 0x10000, URZ, 0xfc, !UPT ;  /* 0x0001000005067892 */ /* 0x000fe4000f8efc3f */
[----:B------:R-:W-:Y:S02]  /*0c60*/  UIADD3 UR5, UR4, 0x200, URZ ;  /* 0x0000020004057890 */ /* 0x000fe4000fffe03f */
[----:B------:R-:W-:Y:S02]  /*0c70*/  UIADD3 UR7, UR4, 0x400, URZ ;  /* 0x0000040004077890 */ /* 0x000fe4000fffe03f */
[----:B------:R-:W-:Y:S01]  /*0c80*/  UMOV UR8, UR4 ;  /* 0x0000000400087c82 */ /* 0x000fe20008000000 */
[----:B------:R-:W-:Y:S01]  /*0c90*/  UMOV UR9, 0x40000040 ;  /* 0x4000004000097882 */ /* 0x000fe20000000000 */
[----:B------:R-:W-:Y:S01]  /*0ca0*/  UMOV UR10, UR6 ;  /* 0x00000006000a7c82 */ /* 0x000fe20008000000 */
[----:B------:R-:W-:Y:S01]  /*0cb0*/  UMOV UR11, 0x40000040 ;  /* 0x40000040000b7882 */ /* 0x000fe20000000000 */
[----:B------:R-:W-:Y:S01]  /*0cc0*/  UIADD3 UR12, UR4, 0x600, URZ ;  /* 0x00000600040c7890 */ /* 0x000fe2000fffe03f */
[----:B------:R-:W-:Y:S01]  /*0cd0*/  HGMMA.64x64x16.F32 R120, gdesc[UR8], RZ, !UPT ;  /* 0x00e00000087879f0 */ /* 0x000fe2000c7008ff */
        /* <DEDUP_REMOVED lines=12> */
[----:B------:R-:W-:-:S02]  /*0da0*/  UIADD3 UR8, UR4, 0x2, URZ ;  /* 0x0000000204087890 */ /* 0x000fc4000fffe03f */
[----:B------:R-:W-:Y:S01]  /*0db0*/  UIADD3 UR10, UR6, 0x2, URZ ;  /* 0x00000002060a7890 */ /* 0x000fe2000fffe03f */
[----:B------:R-:W-:Y:S01]  /*0dc0*/  UMOV UR9, 0x40000040 ;  /* 0x4000004000097882 */ /* 0x000fe20000000000 */
[----:B------:R-:W-:-:S07]  /*0dd0*/  UMOV UR11, 0x40000040 ;  /* 0x40000040000b7882 */ /* 0x000fce0000000000 */
[----:B------:R-:W-:Y:S01]  /*0de0*/  HGMMA.64x64x16.F32 R120, gdesc[UR8], R120 ;  /* 0x00e00000087879f0 */ /* 0x000fe20008700878 */
[----:B------:R-:W-:Y:S01]  /*0df0*/  UMOV UR8, UR5 ;  /* 0x0000000500087c82 */ /* 0x000fe20008000000 */
[----:B------:R-:W-:Y:S01]  /*0e00*/  UMOV UR9, 0x40000040 ;  /* 0x4000004000097882 */ /* 0x000fe20000000000 */
[----:B------:R-:W-:Y:S01]  /*0e10*/  UIADD3 UR5, UR4, 0x204, URZ ;  /* 0x0000020404057890 */ /* 0x000fe2000fffe03f */
        /* <DEDUP_REMOVED lines=19> */
[----:B------:R-:W-:Y:S02]  /*0f50*/  UMOV UR9, 0x40000040 ;  /* 0x4000004000097882 */ /* 0x000fe40000000000 */
[----:B------:R-:W-:Y:S01]  /*0f60*/  HGMMA.64x64x16.F32 R56, gdesc[UR8], R56 ;  /* 0x00e00000083879f0 */ /* 0x000fe20008700838 */
[----:B------:R-:W-:Y:S01]  /*0f70*/  UMOV UR8, UR12 ;  /* 0x0000000c00087c82 */ /* 0x000fe20008000000 */
[----:B------:R-:W-:-:S02]  /*0f80*/  UMOV UR9, 0x40000040 ;  /* 0x4000004000097882 */ /* 0x000fc40000000000 */
[----:B------:R-:W-:Y:S01]  /*0f90*/  HGMMA.64x64x16.F32 R24, gdesc[UR8], R24 ;  /* 0x00e00000081879f0 */ /* 0x000fe20008700818 */
[----:B------:R-:W-:Y:S02]  /*0fa0*/  UIADD3 UR8, UR4, 0x6, URZ ;  /* 0x0000000604087890 */ /* 0x000fe4000fffe03f */
[----:B------:R-:W-:Y:S02]  /*0fb0*/  UIADD3 UR10, UR6, 0x6, URZ ;  /* 0x00000006060a7890 */ /* 0x000fe4000fffe03f */
[----:B------:R-:W-:Y:S01]  /*0fc0*/  UIADD3 UR6, UR4, 0x406, URZ ;  /* 0x0000040604067890 */ /* 0x000fe2000fffe03f */
[----:B------:R-:W-:Y:S01]  /*0fd0*/  UMOV UR9, 0x40000040 ;  /* 0x4000004000097882 */ /* 0x000fe20000000000 */
[----:B------:R-:W-:Y:S01]  /*0fe0*/  UMOV UR11, 0x40000040 ;  /* 0x40000040000b7882 */ /* 0x000fe20000000000 */
[----:B------:R-:W-:-:S04]  /*0ff0*/  UIADD3 UR4, UR4, 0x606, URZ ;  /* 0x0000060604047890 */ /* 0x000fc8000fffe03f */
[----:B------:R-:W-:Y:S01]  /*1000*/  HGMMA.64x64x16.F32 R120, gdesc[UR8], R120 ;  /* 0x00e00000087879f0 */ /* 0x000fe20008700878 */
[----:B------:R-:W-:Y:S01]  /*1010*/  UMOV UR8, UR5 ;  /* 0x0000000500087c82 */ /* 0x000fe20008000000 */
[----:B------:R-:W-:Y:S02]  /*1020*/  UMOV UR9, 0x40000040 ;  /* 0x4000004000097882 */ /* 0x000fe40000000000 */
[----:B------:R-:W-:Y:S01]  /*1030*/  HGMMA.64x64x16.F32 R88, gdesc[UR8], R88 ;  /* 0x00e00000085879f0 */ /* 0x000fe20008700858 */
[----:B------:R-:W-:Y:S01]  /*1040*/  UMOV UR8, UR6 ;  /* 0x0000000600087c82 */ /* 0x000fe20008000000 */
[----:B------:R-:W-:Y:S02]  /*1050*/  UMOV UR9, 0x40000040 ;  /* 0x4000004000097882 */ /* 0x000fe40000000000 */
[----:B------:R-:W-:Y:S01]  /*1060*/  HGMMA.64x64x16.F32 R56, gdesc[UR8], R56 ;  /* 0x00e00000083879f0 */ /* 0x000fe20008700838 */
[----:B------:R-:W-:Y:S01]  /*1070*/  UMOV UR8, UR4 ;  /* 0x0000000400087c82 */ /* 0x000fe20008000000 */
[----:B------:R-:W-:Y:S01]  /*1080*/  UMOV UR9, 0x40000040 ;  /* 0x4000004000097882 */ /* 0x000fe20000000000 */
[----:B------:R-:W-:Y:S01]  /*1090*/  UMOV UR4, 0x1 ;  /* 0x0000000100047882 */ /* 0x000fe20000000000 */
[----:B------:R-:W-:Y:S04]  /*10a0*/  HGMMA.64x64x16.F32 R24, gdesc[UR8], R24, gsb0 ;  /* 0x00e00000081879f0 */ /* 0x000fe80008000818 */
.L_x_10:
[----:B-1----:R-:W-:-:S05]  /*10b0*/  VIMNMX R3, R2, 0x1, PT ;  /* 0x0000000102037848 */ /* 0x002fca0003fe0100 */
[----:B------:R-:W-:-:S05]  /*10c0*/  IMAD.IADD R4, R2, 0x1, -R3 ;  /* 0x0000000102047824 */ /* 0x000fca00078e0a03 */
[----:B------:R-:W-:-:S13]  /*10d0*/  ISETP.GE.AND P1, PT, R4, 0x1, PT ;  /* 0x000000010400780c */ /* 0x000fda0003f26270 */
[----:B------:R-:W-:Y:S05]  /*10e0*/  @!P1 BRA `(.L_x_13) ;  /* 0x0000000400dc9947 */ /* 0x000fea0003800000 */
[----:B------:R-:W1:Y:S01]  /*10f0*/  S2UR UR5, SR_CgaCtaId ;  /* 0x00000000000579c3 */ /* 0x000e620000008800 */
[----:B------:R-:W-:Y:S01]  /*1100*/  UMOV UR6, 0x400 ;  /* 0x0000040000067882 */ /* 0x000fe20000000000 */
[----:B------:R-:W-:Y:S01]  /*1110*/  LOP3.LUT R7, R0, 0x1, RZ, 0xfc, !PT ;  /* 0x0000000100077812 */ /* 0x000fe200078efcff */
[----:B------:R-:W-:Y:S01]  /*1120*/  IMAD.MOV.U32 R5, RZ, RZ, RZ ;  /* 0x000000ffff057224 */ /* 0x000fe200078e00ff */
[----:B------:R-:W-:Y:S01]  /*1130*/  UISETP.NE.U32.AND UP0, UPT, UR4, URZ, UPT ;  /* 0x0000003f0400728c */ /* 0x000fe2000bf05070 */
[----:B------:R-:W-:Y:S01]  /*1140*/  IMAD.MOV.U32 R2, RZ, RZ, R4 ;  /* 0x000000ffff027224 */ /* 0x000fe200078e0004 */
[----:B-1----:R-:W-:-:S04]  /*1150*/  ULEA UR6, UR5, UR6, 0x18 ;  /* 0x0000000605067291 */ /* 0x002fc8000f8ec03f */
[----:B------:R-:W-:Y:S02]  /*1160*/  UIADD3 UR7, UR6, 0x28000, URZ ;  /* 0x0002800006077890 */ /* 0x000fe4000fffe03f */
[----:B------:R-:W-:Y:S02]  /*1170*/  USHF.R.U32.HI UR5, URZ, 0x4, UR6 ;  /* 0x000000043f057899 */ /* 0x000fe40008011606 */
[----:B------:R-:W-:Y:S02]  /*1180*/  USHF.R.U32.HI UR7, URZ, 0x4, UR7 ;  /* 0x000000043f077899 */ /* 0x000fe40008011607 */
[----:B------:R-:W-:Y:S02]  /*1190*/  ULOP3.LUT UR5, UR5, 0x3fff, URZ, 0xc0, !UPT ;  /* 0x00003fff05057892 */ /* 0x000fe4000f8ec03f */
[----:B------:R-:W-:Y:S02]  /*11a0*/  ULOP3.LUT UR8, UR7, 0x3fff, URZ, 0xc0, !UPT ;  /* 0x00003fff07087892 */ /* 0x000fe4000f8ec03f */
[----:B------:R-:W-:-:S02]  /*11b0*/  ULOP3.LUT UR7, UR5, 0x10000, URZ, 0xfc, !UPT ;  /* 0x0001000005077892 */ /* 0x000fc4000f8efc3f */
[----:B------:R-:W-:Y:S01]  /*11c0*/  ULOP3.LUT UR8, UR8, 0x10000, URZ, 0xfc, !UPT ;  /* 0x0001000008087892 */ /* 0x000fe2000f8efc3f */
[----:B------:R-:W-:-:S11]  /*11d0*/  UMOV UR5, URZ ;  /* 0x0000003f00057c82 */ /* 0x000fd60008000000 */
.L_x_18:
[----:B------:R-:W-:-:S13]  /*11e0*/  ISETP.NE.AND P2, PT, R7, 0x3, PT ;  /* 0x000000030700780c */ /* 0x000fda0003f45270 */
[----:B-1----:R-:W-:Y:S05]  /*11f0*/  @!P2 BRA `(.L_x_14) ;  /* 0x000000000004a947 */ /* 0x002fea0003800000 */
[----:B------:R-:W-:Y:S01]  /*1200*/  BPT.TRAP 0x1 ;  /* 0x000000040000795c */ /* 0x000fe20000300000 */
.L_x_14:
[----:B------:R-:W-:Y:S01]  /*1210*/  SHF.L.U32 R3, R5, 0x1f, RZ ;  /* 0x0000001f05037819 */ /* 0x000fe200000006ff */
[----:B------:R-:W-:-:S12]  /*1220*/  ULEA UR9, UR4, UR6, 0x3 ;  /* 0x0000000604097291 */ /* 0x000fd8000f8e183f */
.L_x_15:
[----:B-1----:R-:W-:-:S04]  /*1230*/  IMAD.U32 R6, RZ, RZ, UR9 ;  /* 0x00000009ff067e24 */ /* 0x002fc8000f8e00ff */
[----:B------:R1:W2:Y:S03]  /*1240*/  SYNCS.PHASECHK.TRANS64.TRYWAIT P1, [R6+URZ+0x32000], R3 ;  /* 0x03200003060075a7 */ /* 0x0002a6000802017f */
[----:B--2---:R-:W-:Y:S05]  /*1250*/  @!P1 NANOSLEEP.SYNCS 0x989680 ;  /* 0x009896800000995d */ /* 0x004fea0003900000 */
[----:B------:R-:W2:Y:S02]  /*1260*/  @!P1 SYNCS.PHASECHK.TRANS64 P1, [R6+URZ+0x32000], R3 ;  /* 0x03200003060095a7 */ /* 0x000ea4000802007f */
[----:B--2---:R-:W-:Y:S05]  /*1270*/  @!P1 BRA `(.L_x_15) ;  /* 0xfffffffc00ec9947 */ /* 0x004fea000383ffff */
[----:B------:R-:W-:Y:S01]  /*1280*/  ULEA UR10, UR4, UR7, 0xb ;  /* 0x00000007040a7291 */ /* 0x000fe2000f8e583f */
[----:B------:R-:W-:Y:S01]  /*1290*/  WARPGROUP.ARRIVE ;  /* 0x00000000000079c5 */ /* 0x000fe20000000000 */
[----:B------:R-:W-:Y:S02]  /*12a0*/  ULEA UR12, UR4, UR8, 0x9 ;  /* 0x00000008040c7291 */ /* 0x000fe4000f8e483f */
[----:B------:R-:W-:Y:S02]  /*12b0*/  UIADD3 UR9, UR10, 0x200, URZ ;  /* 0x000002000a097890 */ /* 0x000fe4000fffe03f */
[----:B------:R-:W-:Y:S02]  /*12c0*/  UIADD3 UR11, UR10, 0x400, URZ ;  /* 0x000004000a0b7890 */ /* 0x000fe4000fffe03f */
[----:B------:R-:W-:Y:S01]  /*12d0*/  UMOV UR20, UR10 ;  /* 0x0000000a00147c82 */ /* 0x000fe20008000000 */
[----:B------:R-:W-:Y:S01]  /*12e0*/  UMOV UR21, 0x40000040 ;  /* 0x4000004000157882 */ /* 0x000fe20000000000 */
[----:B------:R-:W-:Y:S01]  /*12f0*/  UMOV UR22, UR12 ;  /* 0x0000000c00167c82 */ /* 0x000fe20008000000 */
[----:B------:R-:W-:Y:S01]  /*1300*/  UMOV UR23, 0x40000040 ;  /* 0x4000004000177882 */ /* 0x000fe20000000000 */
[----:B------:R-:W-:Y:S01]  /*1310*/  UIADD3 UR13, UR10, 0x600, URZ ;  /* 0x000006000a0d7890 */ /* 0x000fe2000fffe03f */
[----:B------:R-:W-:Y:S01]  /*1320*/  HGMMA.64x64x16.F32 R120, gdesc[UR20], R120, UP0 ;  /* 0x00e00000147879f0 */ /* 0x000fe2000bf00878 */
        /* <DEDUP_REMOVED lines=12> */
[----:B------:R-:W-:-:S02]  /*13f0*/  UIADD3 UR20, UR10, 0x2, URZ ;  /* 0x000000020a147890 */ /* 0x000fc4000fffe03f */
[----:B------:R-:W-:Y:S01]  /*1400*/  UIADD3 UR22, UR12, 0x2, URZ ;  /* 0x000000020c167890 */ /* 0x000fe2000fffe03f */
[----:B------:R-:W-:Y:S01]  /*1410*/  UMOV UR21, 0x40000040 ;  /* 0x4000004000157882 */ /* 0x000fe20000000000 */
[----:B------:R-:W-:Y:S01]  /*1420*/  UMOV UR23, 0x40000040 ;  /* 0x4000004000177882 */ /* 0x000fe20000000000 */
[----:B------:R-:W-:Y:S02]  /*1430*/  UIADD3 UR14, UR12, 0x6, URZ ;  /* 0x000000060c0e7890 */ /* 0x000fe4000fffe03f */
[----:B------:R-:W-:Y:S01]  /*1440*/  UIADD3 UR18, UR10, 0x406, URZ ;  /* 0x000004060a127890 */ /* 0x000fe2000fffe03f */
[----:B------:R-:W-:-:S03]  /*1450*/  UMOV UR15, 0x40000040 ;  /* 0x40000040000f7882 */ /* 0x000fc60000000000 */
        /* <DEDUP_REMOVED lines=28> */
[----:B------:R-:W-:Y:S01]  /*1620*/  UMOV UR12, UR9 ;  /* 0x00000009000c7c82 */ /* 0x000fe20008000000 */
[----:B------:R-:W-:Y:S01]  /*1630*/  HGMMA.64x64x16.F32 R24, gdesc[UR20], R24 ;  /* 0x00e00000141879f0 */ /* 0x000fe20008700818 */
[----:B------:R-:W-:Y:S01]  /*1640*/  UMOV UR13, 0x40000040 ;  /* 0x40000040000d7882 */ /* 0x000fe20000000000 */
[----:B------:R-:W-:-:S02]  /*1650*/  UIADD3 UR10, UR10, 0x606, URZ ;  /* 0x000006060a0a7890 */ /* 0x000fc4000fffe03f */
        /* <DEDUP_REMOVED lines=8> */
[----:B------:R-:W-:-:S02]  /*16e0*/  UMOV UR13, 0x40000040 ;  /* 0x40000040000d7882 */ /* 0x000fc40000000000 */
[----:B------:R-:W-:Y:S03]  /*16f0*/  HGMMA.64x64x16.F32 R24, gdesc[UR12], R24, gsb0 ;  /* 0x00e000000c1879f0 */ /* 0x000fe60008000818 */
[----:B------:R-:W-:Y:S02]  /*1700*/  WARPGROUP.DEPBAR.LE gsb0, 0x1 ;  /* 0x00008000000079c5 */ /* 0x000fe40000010100 */
[----:B------:R-:W-:Y:S05]  /*1710*/  @!P2 BRA `(.L_x_16) ;  /* 0x000000000004a947 */ /* 0x000fea0003800000 */
[----:B------:R-:W-:Y:S01]  /*1720*/  BPT.TRAP 0x1 ;  /* 0x000000040000795c */ /* 0x000fe20000300000 */
.L_x_16:
[----:B------:R-:W-:Y:S01]  /*1730*/  ULEA UR9, UR5, UR6, 0x3 ;  /* 0x0000000605097291 */ /* 0x000fe2000f8e183f */
[----:B------:R-:W-:-:S03]  /*1740*/  ISETP.GT.U32.AND P1, PT, R0, 0x1, PT ;  /* 0x000000010000780c */ /* 0x000fc60003f24070 */
[----:B------:R-:W-:-:S04]  /*1750*/  UIADD3 UR9, UR9, 0x32028, URZ ;  /* 0x0003202809097890 */ /* 0x000fc8000fffe03f */
[----:B------:R-:W-:-:S09]  /*1760*/  UPRMT UR9, URZ, 0x654, UR9 ;  /* 0x000006543f097896 */ /* 0x000fd20008000009 */
[----:B------:R-:W-:Y:S01]  /*1770*/  SYNCS.ARRIVE.TRANS64.RED.A1T0 RZ, [UR9], RZ ;  /* 0x000000ffffff79a7 */ /* 0x000fe20008100409 */
[----:B------:R-:W-:Y:S05]  /*1780*/  @P1 BRA `(.L_x_17) ;  /* 0x0000000000041947 */ /* 0x000fea0003800000 */
[----:B------:R-:W-:Y:S01]  /*1790*/  BPT.TRAP 0x1 ;  /* 0x000000040000795c */ /* 0x000fe20000300000 */
.L_x_17:
[----:B------:R-:W-:Y:S01]  /*17a0*/  UIADD3 UR4, UR4, 0x1, URZ ;  /* 0x0000000104047890 */ /* 0x000fe2000fffe03f */
[C---:B------:R-:W-:Y:S01]  /*17b0*/  ISETP.GT.AND P1, PT, R2.reuse, 0x1, PT ;  /* 0x000000010200780c */ /* 0x040fe20003f24270 */
[----:B------:R-:W-:Y:S01]  /*17c0*/  UIADD3 UR5, UR5, 0x1, URZ ;  /* 0x0000000105057890 */ /* 0x000fe2000fffe03f */
[----:B------:R-:W-:Y:S01]  /*17d0*/  VIADD R2, R2, 0xffffffff ;  /* 0xffffffff02027836 */ /* 0x000fe20000000000 */
[----:B------:R-:W-:Y:S02]  /*17e0*/  UISETP.NE.AND UP0, UPT, UR4, 0x5, UPT ;  /* 0x000000050400788c */ /* 0x000fe4000bf05270 */
[----:B------:R-:W-:Y:S02]  /*17f0*/  UISETP.NE.AND UP1, UPT, UR5, 0x5, UPT ;  /* 0x000000050500788c */ /* 0x000fe4000bf25270 */
[----:B------:R-:W-:Y:S02]  /*1800*/  USEL UR9, URZ, 0x1, UP0 ;  /* 0x000000013f097887 */ /* 0x000fe40008000000 */
[----:B------:R-:W-:-:S02]  /*1810*/  USEL UR4, UR4, URZ, UP0 ;  /* 0x0000003f04047287 */ /* 0x000fc40008000000 */
[----:B------:R-:W-:Y:S02]  /*1820*/  USEL UR5, UR5, URZ, UP1 ;  /* 0x0000003f05057287 */ /* 0x000fe40008800000 */
[----:B------:R-:W-:Y:S01]  /*1830*/  UPLOP3.LUT UP0, UPT, UPT, UPT, UPT, 0x80, 0x0 ;  /* 0x000000000000789c */ /* 0x000fe20003f0f070 */
[----:B------:R-:W-:Y:S01]  /*1840*/  LOP3.LUT R5, R5, UR9, RZ, 0x3c, !PT ;  /* 0x0000000905057c12 */ /* 0x000fe2000f8e3cff */
[----:B------:R-:W-:Y:S09]  /*1850*/  @P1 BRA `(.L_x_18) ;  /* 0xfffffff800601947 */ /* 0x000ff2000383ffff */
.L_x_13:
[----:B------:R-:W-:Y:S02]  /*1860*/  WARPGROUP.DEPBAR.LE gsb0, 0x0 ;  /* 0x00008000000079c5 */ /* 0x000fe40000010000 */
[----:B------:R-:W-:Y:S05]  /*1870*/  @!P0 BRA `(.L_x_19) ;  /* 0x0000000000448947 */ /* 0x000fea0003800000 */
[----:B------:R-:W-:-:S04]  /*1880*/  LOP3.LUT R2, R0, 0x1, RZ, 0xfc, !PT ;  /* 0x0000000100027812 */ /* 0x000fc800078efcff */
[----:B------:R-:W-:-:S13]  /*1890*/  ISETP.NE.AND P0, PT, R2, 0x3, PT ;  /* 0x000000030200780c */ /* 0x000fda0003f05270 */
[----:B------:R-:W-:Y:S05]  /*18a0*/  @!P0 BRA `(.L_x_20) ;  /* 0x0000000000048947 */ /* 0x000fea0003800000 */
[----:B------:R-:W-:Y:S01]  /*18b0*/  BPT.TRAP 0x1 ;  /* 0x000000040000795c */ /* 0x000fe20000300000 */
.L_x_20:
[----:B------:R-:W2:Y:S01]  /*18c0*/  S2R R5, SR_CgaCtaId ;  /* 0x0000000000057919 */ /* 0x000ea20000008800 */
[----:B-1----:R-:W-:Y:S01]  /*18d0*/  IMAD.WIDE.U32 R2, R4, -0x33333333, RZ ;  /* 0xcccccccd04027825 */ /* 0x002fe200078e00ff */
[----:B------:R-:W-:Y:S02]  /*18e0*/  MOV R2, 0x400 ;  /* 0x0000040000027802 */ /* 0x000fe40000000f00 */
[----:B------:R-:W-:Y:S02]  /*18f0*/  ISETP.GT.U32.AND P0, PT, R0, 0x1, PT ;  /* 0x000000010000780c */ /* 0x000fe40003f04070 */
[----:B------:R-:W-:-:S05]  /*1900*/  SHF.R.U32.HI R3, RZ, 0x2, R3 ;  /* 0x00000002ff037819 */ /* 0x000fca0000011603 */
[----:B------:R-:W-:Y:S01]  /*1910*/  IMAD R4, R3, -0x5, R4 ;  /* 0xfffffffb03047824 */ /* 0x000fe200078e0204 */
[----:B--2---:R-:W-:-:S05]  /*1920*/  LEA R5, R5, R2, 0x18 ;  /* 0x0000000205057211 */ /* 0x004fca00078ec0ff */
[----:B------:R-:W-:-:S04]  /*1930*/  IMAD R4, R4, 0x8, R5 ;  /* 0x0000000804047824 */ /* 0x000fc800078e0205 */
[----:B------:R-:W-:-:S05]  /*1940*/  VIADD R4, R4, 0x32028 ;  /* 0x0003202804047836 */ /* 0x000fca0000000000 */
[----:B------:R-:W-:-:S04]  /*1950*/  PRMT R4, RZ, 0x654, R4 ;  /* 0x00000654ff047816 */ /* 0x000fc80000000004 */
[----:B------:R2:W-:Y:S01]  /*1960*/  SYNCS.ARRIVE.TRANS64.RED.A1T0 RZ, [R4+URZ], RZ ;  /* 0x000000ff04ff79a7 */ /* 0x0005e2000810043f */
[----:B------:R-:W-:Y:S05]  /*1970*/  @P0 BRA `(.L_x_19) ;  /* 0x0000000000040947 */ /* 0x000fea0003800000 */
[----:B------:R-:W-:Y:S01]  /*1980*/  BPT.TRAP 0x1 ;  /* 0x000000040000795c */ /* 0x000fe20000300000 */
.L_x_19:
[----:B-1----:R-:W1:Y:S01]  /*1990*/  S2R R3, SR_TID.X ;  /* 0x0000000000037919 */ /* 0x002e620000002100 */
[----:B------:R-:W-:Y:S01]  /*19a0*/  ULDC.64 UR4, c[0x0][0x280] ;  /* 0x0000a00000047ab9 */ /* 0x000fe20000000a00 */
[----:B--2---:R-:W2:Y:S01]  /*19b0*/  S2R R4, SR_CTAID.Y ;  /* 0x0000000000047919 */ /* 0x004ea20000002600 */
[----:B------:R-:W0:Y:S01]  /*19c0*/  S2R R9, SR_CTAID.X ;  /* 0x0000000000097919 */ /* 0x000e220000002500 */
[----:B-1----:R-:W-:-:S04]  /*19d0*/  SHF.R.S32.HI R0, RZ, 0x1f, R3 ;  /* 0x0000001fff007819 */ /* 0x002fc80000011403 */
[----:B------:R-:W-:Y:S01]  /*19e0*/  LEA.HI R0, R0, R3, RZ, 0x7 ;  /* 0x0000000300007211 */ /* 0x000fe200078f38ff */
[----:B--2---:R-:W-:-:S03]  /*19f0*/  IMAD.SHL.U32 R4, R4, 0x40, RZ ;  /* 0x0000004004047824 */ /* 0x004fc600078e00ff */
[----:B------:R-:W-:Y:S01]  /*1a00*/  LOP3.LUT R0, R0, 0xffffff80, RZ, 0xc0, !PT ;  /* 0xffffff8000007812 */ /* 0x000fe200078ec0ff */
[----:B0-----:R-:W-:Y:S01]  /*1a10*/  IMAD.SHL.U32 R10, R9, 0x100, RZ ;  /* 0x00000100090a7824 */ /* 0x001fe200078e00ff */
[----:B------:R-:W-:-:S03]  /*1a20*/  ISETP.GE.AND P0, PT, R4, UR5, PT ;  /* 0x0000000504007c0c */ /* 0x000fc6000bf06270 */
[----:B------:R-:W-:Y:S01]  /*1a30*/  IMAD.IADD R0, R3, 0x1, -R0 ;  /* 0x0000000103007824 */ /* 0x000fe200078e0a00 */
[----:B------:R-:W-:-:S04]  /*1a40*/  ISETP.GE.OR P0, PT, R10, UR4, P0 ;  /* 0x000000040a007c0c */ /* 0x000fc80008706670 */
[----:B------:R-:W-:-:S04]  /*1a50*/  SHF.R.S32.HI R3, RZ, 0x1f, R0 ;  /* 0x0000001fff037819 */ /* 0x000fc80000011400 */
[----:B------:R-:W-:-:S04]  /*1a60*/  LEA.HI R2, R3, R0, RZ, 0x2 ;  /* 0x0000000003027211 */ /* 0x000fc800078f10ff */
[--C-:B------:R-:W-:Y:S02]  /*1a70*/  SHF.R.S32.HI R6, RZ, 0x2, R2.reuse ;  /* 0x00000002ff067819 */ /* 0x100fe40000011402 */
[----:B------:R-:W-:-:S04]  /*1a80*/  SHF.R.S32.HI R5, RZ, 0x1f, R2 ;  /* 0x0000001fff057819 */ /* 0x000fc80000011402 */
[----:B------:R-:W-:-:S04]  /*1a90*/  LEA.HI R5, R5, R6, RZ, 0x3 ;  /* 0x0000000605057211 */ /* 0x000fc800078f18ff */
[----:B------:R-:W-:Y:S01]  /*1aa0*/  LOP3.LUT R7, R5, 0xfffffff8, RZ, 0xc0, !PT ;  /* 0xfffffff805077812 */ /* 0x000fe200078ec0ff */
[----:B------:R-:W-:Y:S06]  /*1ab0*/  @P0 EXIT ;  /* 0x000000000000094d */ /* 0x000fec0003800000 */
[----:B------:R-:W0:Y:S01]  /*1ac0*/  LDC.64 R12, c[0x0][0x658] ;  /* 0x00019600ff0c7b82 */ /* 0x000e220000000a00 */
[----:B------:R-:W-:Y:S01]  /*1ad0*/  LOP3.LUT R5, R2, 0x7ffffffc, RZ, 0xc0, !PT ;  /* 0x7ffffffc02057812 */ /* 0x000fe200078ec0ff */
[----:B------:R-:W-:Y:S01]  /*1ae0*/  IMAD.IADD R2, R6, 0x1, -R7 ;  /* 0x0000000106027824 */ /* 0x000fe200078e0a07 */
[----:B------:R-:W-:Y:S02]  /*1af0*/  LEA.HI R6, R3, R0, RZ, 0x5 ;  /* 0x0000000003067211 */ /* 0x000fe400078f28ff */
[----:B---3-5:R-:W-:Y:S01]  /*1b00*/  FSETP.NEU.AND P1, PT, R14, RZ, PT ;  /* 0x000000ff0e00720b */ /* 0x028fe20003f2d000 */
[----:B------:R-:W-:Y:S01]  /*1b10*/  IMAD.IADD R5, R0, 0x1, -R5 ;  /* 0x0000000100057824 */ /* 0x000fe200078e0a05 */
[----:B------:R-:W-:Y:S02]  /*1b20*/  SHF.R.S32.HI R3, RZ, 0x1f, R2 ;  /* 0x0000001fff037819 */ /* 0x000fe40000011402 */
[----:B----4-:R-:W-:Y:S01]  /*1b30*/  SHF.R.S32.HI R15, RZ, 0x5, R6 ;  /* 0x00000005ff0f7819 */ /* 0x010fe20000011406 */
[----:B------:R-:W-:-:S02]  /*1b40*/  IMAD.SHL.U32 R5, R5, 0x2, RZ ;  /* 0x0000000205057824 */ /* 0x000fc400078e00ff */
[----:B------:R-:W-:-:S03]  /*1b50*/  IMAD.WIDE R8, R9, 0x100, R2 ;  /* 0x0000010009087825 */ /* 0x000fc600078e0202 */
[----:B------:R-:W-:Y:S01]  /*1b60*/  SHF.R.S32.HI R7, RZ, 0x1f, R5 ;  /* 0x0000001fff077819 */ /* 0x000fe20000011405 */
[C---:B------:R-:W-:Y:S01]  /*1b70*/  IMAD R3, R15.reuse, -0x10, -R10 ;  /* 0xfffffff00f037824 */ /* 0x040fe200078e0a0a */
[C---:B------:R-:W-:Y:S01]  /*1b80*/  IADD3 R6, P0, R4.reuse, R5, RZ ;  /* 0x0000000504067210 */ /* 0x040fe20007f1e0ff */
[----:B------:R-:W-:Y:S01]  /*1b90*/  IMAD.WIDE R8, R15, 0x10, R8 ;  /* 0x000000100f087825 */ /* 0x000fe200078e0208 */
[----:B------:R-:W-:Y:S02]  /*1ba0*/  IADD3 R10, -R5, UR5, -R4 ;  /* 0x00000005050a7c10 */ /* 0x000fe4000fffe904 */
[----:B------:R-:W-:Y:S02]  /*1bb0*/  LEA.HI.X.SX32 R7, R4, R7, 0x1, P0 ;  /* 0x0000000704077211 */ /* 0x000fe400000f0eff */
[----:B------:R-:W-:Y:S01]  /*1bc0*/  IADD3 R0, R3, UR4, -R2 ;  /* 0x0000000403007c10 */ /* 0x000fe2000fffe802 */
[-C--:B0-----:R-:W-:Y:S01]  /*1bd0*/  IMAD R2, R9, R12.reuse, RZ ;  /* 0x0000000c09027224 */ /* 0x081fe200078e02ff */
[----:B------:R-:W-:Y:S01]  /*1be0*/  ISETP.GT.AND P3, PT, R10, RZ, PT ;  /* 0x000000ff0a00720c */ /* 0x000fe20003f64270 */
[----:B------:R-:W-:Y:S01]  /*1bf0*/  IMAD.WIDE.U32 R18, R8, R12, R6 ;  /* 0x0000000c08127225 */ /* 0x000fe200078e0006 */
[----:B------:R-:W-:-:S02]  /*1c00*/  SHF.L.U64.HI R15, R12, 0x3, R13 ;  /* 0x000000030c0f7819 */ /* 0x000fc4000001020d */
[----:B------:R-:W-:Y:S01]  /*1c10*/  P2R R3, PR, RZ, 0x8 ;  /* 0x00000008ff037803 */ /* 0x000fe20000000000 */
[----:B------:R-:W-:Y:S01]  /*1c20*/  IMAD R21, R8, R13, R2 ;  /* 0x0000000d08157224 */ /* 0x000fe200078e0202 */
[----:B------:R-:W-:Y:S01]  /*1c30*/  ISETP.GT.AND P0, PT, R0, RZ, P3 ;  /* 0x000000ff0000720c */ /* 0x000fe20001f04270 */
[----:B------:R-:W-:Y:S02]  /*1c40*/  IMAD.SHL.U32 R16, R12, 0x8, RZ ;  /* 0x000000080c107824 */ /* 0x000fe400078e00ff */
[----:B------:R-:W-:Y:S01]  /*1c50*/  IMAD.IADD R21, R19, 0x1, R21 ;  /* 0x0000000113157824 */ /* 0x000fe200078e0215 */
[----:B------:R-:W-:Y:S09]  /*1c60*/  @!P1 BRA `(.L_x_21) ;  /* 0x0000006c00cc9947 */ /* 0x000ff20003800000 */
[----:B------:R-:W-:Y:S01]  /*1c70*/  ULDC.64 UR4, c[0x0][0x630] ;  /* 0x00018c0000047ab9 */ /* 0x000fe20000000a00 */
[----:B------:R-:W-:Y:S01]  /*1c80*/  ULDC.64 UR8, c[0x0][0x628] ;  /* 0x00018a0000087ab9 */ /* 0x000fe20000000a00 */
[----:B------:R-:W-:Y:S01]  /*1c90*/  IMAD R17, R9, UR4, RZ ;  /* 0x0000000409117c24 */ /* 0x000fe2000f8e02ff */
[----:B------:R-:W-:Y:S01]  /*1ca0*/  ULDC.64 UR6, c[0x0][0x650] ;  /* 0x0001940000067ab9 */ /* 0x000fe20000000a00 */
[----:B------:R-:W-:-:S04]  /*1cb0*/  IMAD.WIDE.U32 R2, R8, UR4, R6 ;  /* 0x0000000408027c25 */ /* 0x000fc8000f8e0006 */
[----:B------:R-:W-:Y:S01]  /*1cc0*/  IMAD R17, R8, UR5, R17 ;  /* 0x0000000508117c24 */ /* 0x000fe2000f8e0211 */
[----:B------:R-:W-:-:S03]  /*1cd0*/  LEA R4, P1, R2, UR8, 0x1 ;  /* 0x0000000802047c11 */ /* 0x000fc6000f8208ff */
[----:B------:R-:W-:-:S05]  /*1ce0*/  IMAD.IADD R3, R3, 0x1, R17 ;  /* 0x0000000103037824 */ /* 0x000fca00078e0211 */
[----:B------:R-:W-:-:S05]  /*1cf0*/  LEA.HI.X R5, R2, UR9, R3, 0x1, P1 ;  /* 0x0000000902057c11 */ /* 0x000fca00088f0c03 */
[----:B------:R-:W2:Y:S01]  /*1d00*/  @P0 LDG.E.LTC128B.U16 R19, desc[UR16][R4.64] ;  /* 0x0000001004130981 */ /* 0x000ea2000c1e1520 */
[----:B------:R-:W-:Y:S01]  /*1d10*/  ISETP.GT.AND P6, PT, R10, 0x1, PT ;  /* 0x000000010a00780c */ /* 0x000fe20003fc4270 */
[----:B------:R-:W-:Y:S01]  /*1d20*/  BSSY B0, `(.L_x_22) ;  /* 0x000000e000007945 */ /* 0x000fe20003800000 */
[----:B------:R-:W-:Y:S02]  /*1d30*/  LEA R2, P2, R18, UR6, 0x1 ;  /* 0x0000000612027c11 */ /* 0x000fe4000f8408ff */
[----:B------:R-:W-:Y:S01]  /*1d40*/  ISETP.GT.AND P1, PT, R0, RZ, P6 ;  /* 0x000000ff0000720c */ /* 0x000fe20003724270 */
[----:B--2---:R-:W-:-:S05]  /*1d50*/  HADD2.F32 R3, -RZ, R19.H0_H0 ;  /* 0x20000013ff037230 */ /* 0x004fca0000004100 */
[----:B------:R-:W-:-:S04]  /*1d60*/  FMUL R3, R3, R14 ;  /* 0x0000000e03037220 */ /* 0x000fc80000400000 */
[----:B------:R-:W-:-:S05]  /*1d70*/  FFMA R3, R120, R11, R3 ;  /* 0x0000000b78037223 */ /* 0x000fca0000000003 */
[----:B------:R-:W-:Y:S02]  /*1d80*/  F2FP.F16.F32.PACK_AB R20, RZ, R3 ;  /* 0x00000003ff14723e */ /* 0x000fe400000000ff */
[----:B------:R-:W-:Y:S02]  /*1d90*/  P2R R3, PR, RZ, 0x40 ;  /* 0x00000040ff037803 */ /* 0x000fe40000000000 */
[----:B------:R-:W-:Y:S02]  /*1da0*/  LEA.HI.X R3, R18, UR7, R21, 0x1, P2 ;  /* 0x0000000712037c11 */ /* 0x000fe400090f0c15 */
[----:B------:R-:W-:Y:S02]  /*1db0*/  PRMT R18, R20, 0x7610, R18 ;  /* 0x0000761014127816 */ /* 0x000fe40000000012 */
[----:B------:R-:W-:-:S03]  /*1dc0*/  PRMT R20, R19, 0x7610, R20 ;  /* 0x0000761013147816 */ /* 0x000fc60000000014 */
[----:B------:R0:W-:Y:S01]  /*1dd0*/  @P0 STG.E.U16 desc[UR16][R2.64], R18 ;  /* 0x0000001202000986 */ /* 0x0001e2000c101510 */
[----:B------:R-:W-:Y:S05]  /*1de0*/  @!P1 BRA `(.L_x_23) ;  /* 0x0000000000049947 */ /* 0x000fea0003800000 */
[----:B------:R1:W5:Y:S02]  /*1df0*/  LDG.E.LTC128B.U16 R20, desc[UR16][R4.64+0x2] ;  /* 0x0000021004147981 */ /* 0x000364000c1e1520 */
.L_x_23:
[----:B------:R-:W-:Y:S05]  /*1e00*/  BSYNC B0 ;  /* 0x0000000000007941 */ /* 0x000fea0003800000 */
.L_x_22:
[----:B------:R-:W-:Y:S01]  /*1e10*/  USHF.L.U32 UR6, UR4, 0x3, URZ ;  /* 0x0000000304067899 */ /* 0x000fe2000800063f */
[----:B-----5:R-:W-:Y:S01]  /*1e20*/  HADD2.F32 R9, -RZ, R20.H0_H0 ;  /* 0x20000014ff097230 */ /* 0x020fe20000004100 */
[----:B------:R-:W-:Y:S01]  /*1e30*/  USHF.L.U64.HI UR7, UR4, 0x3, UR5 ;  /* 0x0000000304077899 */ /* 0x000fe20008010205 */
[----:B------:R-:W-:-:S03]  /*1e40*/  ISETP.GT.AND P0, PT, R0, 0x8, P3 ;  /* 0x000000080000780c */ /* 0x000fc60001f04270 */
[----:B0-----:R-:W-:Y:S02]  /*1e50*/  IMAD.U32 R18, RZ, RZ, UR6 ;  /* 0x00000006ff127e24 */ /* 0x001fe4000f8e00ff */
[----:B------:R-:W-:Y:S01]  /*1e60*/  FMUL R22, R9, R14 ;  /* 0x0000000e09167220 */ /* 0x000fe20000400000 */
[----:B------:R-:W-:-:S03]  /*1e70*/  IMAD.U32 R19, RZ, RZ, UR7 ;  /* 0x00000007ff137e24 */ /* 0x000fc6000f8e00ff */
[----:B------:R-:W-:Y:S01]  /*1e80*/  FFMA R22, R121, R11, R22 ;  /* 0x0000000b79167223 */ /* 0x000fe20000000016 */
[----:B------:R-:W-:-:S04]  /*1e90*/  IMAD.WIDE.U32 R8, R8, UR4, R18 ;  /* 0x0000000408087c25 */ /* 0x000fc8000f8e0012 */
[----:B------:R-:W-:Y:S02]  /*1ea0*/  F2FP.F16.F32.PACK_AB R22, RZ, R22 ;  /* 0x00000016ff16723e */ /* 0x000fe400000000ff */
[----:B------:R-:W-:-:S03]  /*1eb0*/  IADD3 R6, P2, R6, R8, RZ ;  /* 0x0000000806067210 */ /* 0x000fc60007f5e0ff */
[----:B------:R0:W-:Y:S01]  /*1ec0*/  @P1 STG.E.U16 desc[UR16][R2.64+0x2], R22 ;  /* 0x0000021602001986 */ /* 0x0001e2000c101510 */
[----:B------:R-:W-:Y:S02]  /*1ed0*/  IADD3.X R7, R7, R17, R9, P2, !PT ;  /* 0x0000001107077210 */ /* 0x000fe400017fe409 */
[----:B------:R-:W-:-:S04]  /*1ee0*/  LEA R8, P2, R6, UR8, 0x1 ;  /* 0x0000000806087c11 */ /* 0x000fc8000f8408ff */
[----:B------:R-:W-:-:S05]  /*1ef0*/  LEA.HI.X R9, R6, UR9, R7, 0x1, P2 ;  /* 0x0000000906097c11 */ /* 0x000fca00090f0c07 */
[----:B------:R-:W2:Y:S01]  /*1f00*/  @P0 LDG.E.LTC128B.U16 R20, desc[UR16][R8.64] ;  /* 0x0000001008140981 */ /* 0x000ea2000c1e1520 */
[C---:B------:R-:W-:Y:S01]  /*1f10*/  SHF.L.U64.HI R15, R16.reuse, 0x1, R15 ;  /* 0x00000001100f7819 */ /* 0x040fe2000001020f */
[----:B------:R-:W-:Y:S01]  /*1f20*/  BSSY B0, `(.L_x_24) ;  /* 0x000000b000007945 */ /* 0x000fe20003800000 */
[----:B------:R-:W-:Y:S02]  /*1f30*/  LEA R6, P2, R16, R2, 0x1 ;  /* 0x0000000210067211 */ /* 0x000fe400078408ff */
[----:B------:R-:W-:Y:S01]  /*1f40*/  ISETP.GT.AND P1, PT, R0, 0x8, P6 ;  /* 0x000000080000780c */ /* 0x000fe20003724270 */
[----:B--2---:R-:W-:-:S05]  /*1f50*/  HADD2.F32 R7, -RZ, R20.H0_H0 ;  /* 0x20000014ff077230 */ /* 0x004fca0000004100 */
[----:B------:R-:W-:-:S04]  /*1f60*/  FMUL R7, R7, R14 ;  /* 0x0000000e07077220 */ /* 0x000fc80000400000 */
[----:B------:R-:W-:-:S05]  /*1f70*/  FFMA R7, R122, R11, R7 ;  /* 0x0000000b7a077223 */ /* 0x000fca0000000007 */
[----:B------:R-:W-:Y:S01]  /*1f80*/  F2FP.F16.F32.PACK_AB R16, RZ, R7 ;  /* 0x00000007ff10723e */ /* 0x000fe200000000ff */
[----:B------:R-:W-:-:S05]  /*1f90*/  IMAD.X R7, R15, 0x1, R3, P2 ;  /* 0x000000010f077824 */ /* 0x000fca00010e0603 */
[----:B------:R0:W-:Y:S01]  /*1fa0*/  @P0 STG.E.U16 desc[UR16][R6.64], R16 ;  /* 0x0000001006000986 */ /* 0x0001e2000c101510 */
[----:B------:R-:W-:Y:S05]  /*1fb0*/  @!P1 BRA `(.L_x_25) ;  /* 0x0000000000049947 */ /* 0x000fea0003800000 */
[----:B------:R2:W5:Y:S02]  /*1fc0*/  LDG.E.LTC128B.U16 R20, desc[UR16][R8.64+0x2] ;  /* 0x0000021008147981 */ /* 0x000564000c1e1520 */
.L_x_25:
[----:B------:R-:W-:Y:S05]  /*1fd0*/  BSYNC B0 ;  /* 0x0000000000007941 */ /* 0x000fea0003800000 */
.L_x_24:
[----:B-----5:R-:W-:Y:S01]  /*1fe0*/  HADD2.F32 R15, -RZ, R20.H0_H0 ;  /* 0x20000014ff0f7230 */ /* 0x020fe20000004100 */
[----:B------:R-:W-:Y:S01]  /*1ff0*/  ISETP.GT.AND P3, PT, R10, 0x8, PT ;  /* 0x000000080a00780c */ /* 0x000fe20003f64270 */
[----:B------:R-:W-:Y:S03]  /*2000*/  BSSY B0, `(.L_x_26) ;  /* 0x0000009000007945 */ /* 0x000fe60003800000 */
[----:B0-----:R-:W-:Y:S01]  /*2010*/  FMUL R16, R15, R14 ;  /* 0x0000000e0f107220 */ /* 0x001fe20000400000 */
[----:B------:R-:W-:Y:S02]  /*2020*/  ISETP.GT.AND P0, PT, R0, RZ, P3 ;  /* 0x000000ff0000720c */ /* 0x000fe40001f04270 */
[----:B------:R-:W-:Y:S01]  /*2030*/  P2R R15, PR, RZ, 0x8 ;  /* 0x00000008ff0f7803 */ /* 0x000fe20000000000 */
[----:B------:R-:W-:-:S05]  /*2040*/  FFMA R16, R123, R11, R16 ;  /* 0x0000000b7b107223 */ /* 0x000fca0000000010 */
[----:B------:R-:W-:-:S05]  /*2050*/  F2FP.F16.F32.PACK_AB R16, RZ, R16 ;  /* 0x00000010ff10723e */ /* 0x000fca00000000ff */
[----:B------:R0:W-:Y:S01]  /*2060*/  @P1 STG.E.U16 desc[UR16][R6.64+0x2], R16 ;  /* 0x0000021006001986 */ /* 0x0001e2000c101510 */
[----:B------:R-:W-:Y:S05]  /*2070*/  @!P0 BRA `(.L_x_27) ;  /* 0x0000000000048947 */ /* 0x000fea0003800000 */
[----:B------:R3:W5:Y:S02]  /*2080*/  LDG.E.LTC128B.U16 R20, desc[UR16][R4.64+0x10] ;  /* 0x0000101004147981 */ /* 0x000764000c1e1520 */
.L_x_27:
[----:B------:R-:W-:Y:S05]  /*2090*/  BSYNC B0 ;  /* 0x0000000000007941 */ /* 0x000fea0003800000 */
.L_x_26:
[----:B-----5:R-:W-:Y:S01]  /*20a0*/  HADD2.F32 R15, -RZ, R20.H0_H0 ;  /* 0x20000014ff0f7230 */ /* 0x020fe20000004100 */
[----:B------:R-:W-:Y:S01]  /*20b0*/  ISETP.GT.AND P2, PT, R10, 0x9, PT ;  /* 0x000000090a00780c */ /* 0x000fe20003f44270 */
[----:B------:R-:W-:Y:S03]  /*20c0*/  BSSY B0, `(.L_x_28) ;  /* 0x0000009000007945 */ /* 0x000fe60003800000 */
[----:B------:R-:W-:Y:S01]  /*20d0*/  FMUL R15, R15, R14 ;  /* 0x0000000e0f0f7220 */ /* 0x000fe20000400000 */
[----:B------:R-:W-:Y:S02]  /*20e0*/  ISETP.GT.AND P1, PT, R0, RZ, P2 ;  /* 0x000000ff0000720c */ /* 0x000fe40001724270 */
[----:B0-----:R-:W-:Y:S01]  /*20f0*/  P2R R16, PR, RZ, 0x4 ;  /* 0x00000004ff107803 */ /* 0x001fe20000000000 */
[----:B------:R-:W-:-:S05]  /*2100*/  FFMA R15, R124, R11, R15 ;  /* 0x0000000b7c0f7223 */ /* 0x000fca000000000f */
[----:B------:R-:W-:-:S05]  /*2110*/  F2FP.F16.F32.PACK_AB R15, RZ, R15 ;  /* 0x0000000fff0f723e */ /* 0x000fca00000000ff */
[----:B------:R0:W-:Y:S01]  /*2120*/  @P0 STG.E.U16 desc[UR16][R2.64+0x10], R15 ;  /* 0x0000100f02000986 */ /* 0x0001e2000c101510 */
[----:B------:R-:W-:Y:S05]  /*2130*/  @!P1 BRA `(.L_x_29) ;  /* 0x0000000000049947 */ /* 0x000fea0003800000 */
[----:B------:R4:W5:Y:S02]  /*2140*/  LDG.E.LTC128B.U16 R20, desc[UR16][R4.64+0x12] ;  /* 0x0000121004147981 */ /* 0x000964000c1e1520 */
.L_x_29:
[----:B------:R-:W-:Y:S05]  /*2150*/  BSYNC B0 ;  /* 0x0000000000007941 */ /* 0x000fea0003800000 */
.L_x_28:
[----:B0----5:R-:W-:Y:S01]  /*2160*/  HADD2.F32 R15, -RZ, R20.H0_H0 ;  /* 0x20000014ff0f7230 */ /* 0x021fe20000004100 */
[----:B------:R-:W-:Y:S01]  /*2170*/  ISETP.GT.AND P0, PT, R0, 0x8, P3 ;  /* 0x000000080000780c */ /* 0x000fe20001f04270 */
[----:B------:R-:W-:Y:S03]  /*2180*/  BSSY B0, `(.L_x_30) ;  /* 0x0000007000007945 */ /* 0x000fe60003800000 */
[----:B------:R-:W-:-:S04]  /*2190*/  FMUL R16, R15, R14 ;  /* 0x0000000e0f107220 */ /* 0x000fc80000400000 */
[----:B------:R-:W-:-:S05]  /*21a0*/  FFMA R16, R125, R11, R16 ;  /* 0x0000000b7d107223 */ /* 0x000fca0000000010 */
[----:B------:R-:W-:-:S05]  /*21b0*/  F2FP.F16.F32.PACK_AB R16, RZ, R16 ;  /* 0x00000010ff10723e */ /* 0x000fca00000000ff */
[----:B------:R0:W-:Y:S01]  /*21c0*/  @P1 STG.E.U16 desc[UR16][R2.64+0x12], R16 ;  /* 0x0000121002001986 */ /* 0x0001e2000c101510 */
[----:B------:R-:W-:Y:S05]  /*21d0*/  @!P0 BRA `(.L_x_31) ;  /* 0x0000000000048947 */ /* 0x000fea0003800000 */
[----:B------:R0:W5:Y:S02]  /*21e0*/  LDG.E.LTC128B.U16 R20, desc[UR16][R8.64+0x10] ;  /* 0x0000101008147981 */ /* 0x000164000c1e1520 */
.L_x_31:
[----:B------:R-:W-:Y:S05]  /*21f0*/  BSYNC B0 ;  /* 0x0000000000007941 */ /* 0x000fea0003800000 */
.L_x_30:
[----:B-----5:R-:W-:Y:S01]  /*2200*/  HADD2.F32 R15, -RZ, R20.H0_H0 ;  /* 0x20000014ff0f7230 */ /* 0x020fe20000004100 */
        /* <DEDUP_REMOVED lines=8> */
.L_x_33:
[----:B------:R-:W-:Y:S05]  /*2290*/  BSYNC B0 ;  /* 0x0000000000007941 */ /* 0x000fea0003800000 */
.L_x_32:
[----:B0----5:R-:W-:Y:S01]  /*22a0*/  HADD2.F32 R15, -RZ, R20.H0_H0 ;  /* 0x20000014ff0f7230 */ /* 0x021fe20000004100 */
[----:B------:R-:W-:Y:S01]  /*22b0*/  ISETP.GT.AND P2, PT, R10, 0x10, PT ;  /* 0x000000100a00780c */ /* 0x000fe20003f44270 */
[----:B------:R-:W-:Y:S03]  /*22c0*/  BSSY B0, `(.L_x_34) ;  /* 0x0000009000007945 */ /* 0x000fe60003800000 */
[----:B------:R-:W-:Y:S01]  /*22d0*/  FMUL R16, R15, R14 ;  /* 0x0000000e0f107220 */ /* 0x000fe20000400000 */
[----:B------:R-:W-:Y:S02]  /*22e0*/  ISETP.GT.AND P0, PT, R0, RZ, P2 ;  /* 0x000000ff0000720c */ /* 0x000fe40001704270 */
[----:B------:R-:W-:Y:S01]  /*22f0*/  P2R R15, PR, RZ, 0x4 ;  /* 0x00000004ff0f7803 */ /* 0x000fe20000000000 */
[----:B------:R-:W-:-:S05]  /*2300*/  FFMA R16, R127, R11, R16 ;  /* 0x0000000b7f107223 */ /* 0x000fca0000000010 */
[----:B------:R-:W-:-:S05]  /*2310*/  F2FP.F16.F32.PACK_AB R16, RZ, R16 ;  /* 0x00000010ff10723e */ /* 0x000fca00000000ff */
[----:B------:R0:W-:Y:S01]  /*2320*/  @P1 STG.E.U16 desc[UR16][R6.64+0x12], R16 ;  /* 0x0000121006001986 */ /* 0x0001e2000c101510 */
[----:B------:R-:W-:Y:S05]  /*2330*/  @!P0 BRA `(.L_x_35) ;  /* 0x0000000000048947 */ /* 0x000fea0003800000 */
[----:B------:R0:W5:Y:S02]  /*2340*/  LDG.E.LTC128B.U16 R20, desc[UR16][R4.64+0x20] ;  /* 0x0000201004147981 */ /* 0x000164000c1e1520 */
.L_x_35:
[----:B------:R-:W-:Y:S05]  /*2350*/  BSYNC B0 ;  /* 0x0000000000007941 */ /* 0x000fea0003800000 */
.L_x_34:
[----:B-----5:R-:W-:Y:S01]  /*2360*/  HADD2.F32 R15, -RZ, R20.H0_H0 ;  /* 0x20000014ff0f7230 */ /* 0x020fe20000004100 */
[----:B------:R-:W-:Y:S01]  /*2370*/  ISETP.GT.AND P1, PT, R10, 0x11, PT ;  /* 0x000000110a00780c */ /* 0x000fe20003f24270 */
[----:B------:R-:W-:Y:S03]  /*2380*/  BSSY B0, `(.L_x_36) ;  /* 0x0000009000007945 */ /* 0x000fe60003800000 */
[----:B------:R-:W-:-:S04]  /*2390*/  FMUL R15, R15, R14 ;  /* 0x0000000e0f0f7220 */ /* 0x000fc80000400000 */
[----:B------:R-:W-:-:S05]  /*23a0*/  FFMA R15, R128, R11, R15 ;  /* 0x0000000b800f7223 */ /* 0x000fca000000000f */
[----:B------:R-:W-:-:S05]  /*23b0*/  F2FP.F16.F32.PACK_AB R15, RZ, R15 ;  /* 0x0000000fff0f723e */ /* 0x000fca00000000ff */
[----:B------:R1:W-:Y:S01]  /*23c0*/  @P0 STG.E.U16 desc[UR16][R2.64+0x20], R15 ;  /* 0x0000200f02000986 */ /* 0x0003e2000c101510 */
[----:B------:R-:W-:Y:S02]  /*23d0*/  ISETP.GT.AND P0, PT, R0, RZ, P1 ;  /* 0x000000ff0000720c */ /* 0x000fe40000f04270 */
[----:B-1----:R-:W-:-:S11]  /*23e0*/  P2R R15, PR, RZ, 0x2 ;  /* 0x00000002ff0f7803 */ /* 0x002fd60000000000 */
[----:B------:R-:W-:Y:S05]  /*23f0*/  @!P0 BRA `(.L_x_37) ;  /* 0x0000000000048947 */ /* 0x000fea0003800000 */
[----:B------:R1:W5:Y:S02]  /*2400*/  LDG.E.LTC128B.U16 R20, desc[UR16][R4.64+0x22] ;  /* 0x0000221004147981 */ /* 0x000364000c1e1520 */
.L_x_37:
[----:B------:R-:W-:Y:S05]  /*2410*/  BSYNC B0 ;  /* 0x0000000000007941 */ /* 0x000fea0003800000 */
.L_x_36:
[----:B-----5:R-:W-:Y:S01]  /*2420*/  HADD2.F32 R15, -RZ, R20.H0_H0 ;  /* 0x20000014ff0f7230 */ /* 0x020fe20000004100 */
[----:B------:R-:W-:Y:S04]  /*2430*/  BSSY B0, `(.L_x_38) ;  /* 0x0000008000007945 */ /* 0x000fe80003800000 */
[----:B0-----:R-:W-:-:S04]  /*2440*/  FMUL R16, R15, R14 ;  /* 0x0000000e0f107220 */ /* 0x001fc80000400000 */
[----:B------:R-:W-:-:S05]  /*2450*/  FFMA R16, R129, R11, R16 ;  /* 0x0000000b81107223 */ /* 0x000fca0000000010 */
[----:B------:R-:W-:-:S05]  /*2460*/  F2FP.F16.F32.PACK_AB R16, RZ, R16 ;  /* 0x00000010ff10723e */ /* 0x000fca00000000ff */
[----:B------:R0:W-:Y:S01]  /*2470*/  @P0 STG.E.U16 desc[UR16][R2.64+0x22], R16 ;  /* 0x0000221002000986 */ /* 0x0001e2000c101510 */
[----:B------:R-:W-:-:S13]  /*2480*/  ISETP.GT.AND P0, PT, R0, 0x8, P2 ;  /* 0x000000080000780c */ /* 0x000fda0001704270 */
[----:B0-----:R-:W-:Y:S05]  /*2490*/  @!P0 BRA `(.L_x_39) ;  /* 0x0000000000048947 */ /* 0x001fea0003800000 */
[----:B------:R0:W5:Y:S02]  /*24a0*/  LDG.E.LTC128B.U16 R20, desc[UR16][R8.64+0x20] ;  /* 0x0000201008147981 */ /* 0x000164000c1e1520 */
.L_x_39:
[----:B------:R-:W-:Y:S05]  /*24b0*/  BSYNC B0 ;  /* 0x0000000000007941 */ /* 0x000fea0003800000 */
.L_x_38:
[----:B-----5:R-:W-:Y:S01]  /*24c0*/  HADD2.F32 R15, -RZ, R20.H0_H0 ;  /* 0x20000014ff0f7230 */ /* 0x020fe20000004100 */
[----:B------:R-:W-:Y:S04]  /*24d0*/  BSSY B0, `(.L_x_40) ;  /* 0x0000008000007945 */ /* 0x000fe80003800000 */
[----:B------:R-:W-:-:S04]  /*24e0*/  FMUL R15, R15, R14 ;  /* 0x0000000e0f0f7220 */ /* 0x000fc80000400000 */
[----:B------:R-:W-:-:S05]  /*24f0*/  FFMA R15, R130, R11, R15 ;  /* 0x0000000b820f7223 */ /* 0x000fca000000000f */
[----:B------:R-:W-:-:S05]  /*2500*/  F2FP.F16.F32.PACK_AB R15, RZ, R15 ;  /* 0x0000000fff0f723e */ /* 0x000fca00000000ff */
[----:B------:R0:W-:Y:S01]  /*2510*/  @P0 STG.E.U16 desc[UR16][R6.64+0x20], R15 ;  /* 0x0000200f06000986 */ /* 0x0001e2000c101510 */
[----:B------:R-:W-:-:S13]  /*2520*/  ISETP.GT.AND P0, PT, R0, 0x8, P1 ;  /* 0x000000080000780c */ /* 0x000fda0000f04270 */
[----:B0-----:R-:W-:Y:S05]  /*2530*/  @!P0 BRA `(.L_x_41) ;  /* 0x0000000000048947 */ /* 0x001fea0003800000 */
[----:B------:R0:W5:Y:S02]  /*2540*/  LDG.E.LTC128B.U16 R20, desc[UR16][R8.64+0x22] ;  /* 0x0000221008147981 */ /* 0x000164000c1e1520 */
.L_x_41:
[----:B------:R-:W-:Y:S05]  /*2550*/  BSYNC B0 ;  /* 0x0000000000007941 */ /* 0x000fea0003800000 */
.L_x_40:
[----:B-----5:R-:W-:Y:S01]  /*2560*/  HADD2.F32 R15, -RZ, R20.H0_H0 ;  /* 0x20000014ff0f7230 */ /* 0x020fe20000004100 */
[C---:B------:R-:W-:Y:S01]  /*2570*/  SHF.L.U64.HI R21, R12.reuse, 0x7, R13 ;  /* 0x000000070c157819 */ /* 0x040fe2000001020d */
[----:B------:R-:W-:Y:S01]  /*2580*/  IMAD.SHL.U32 R17, R12, 0x80, RZ ;  /* 0x000000800c117824 */ /* 0x000fe200078e00ff */
[----:B------:R-:W-:Y:S01]  /*2590*/  ISETP.GT.AND P2, PT, R10, 0x18, PT ;  /* 0x000000180a00780c */ /* 0x000fe20003f44270 */
[----:B------:R-:W-:Y:S01]  /*25a0*/  BSSY B0, `(.L_x_42) ;  /* 0x000000e000007945 */ /* 0x000fe20003800000 */
[----:B------:R-:W-:Y:S02]  /*25b0*/  FMUL R16, R15, R14 ;  /* 0x0000000e0f107220 */ /* 0x000fe40000400000 */
[----:B------:R-:W-:Y:S02]  /*25c0*/  LOP3.LUT R15, R17, 0x2, RZ, 0xfc, !PT ;  /* 0x00000002110f7812 */ /* 0x000fe400078efcff */
[----:B------:R-:W-:-:S05]  /*25d0*/  FFMA R16, R131, R11, R16 ;  /* 0x0000000b83107223 */ /* 0x000fca0000000010 */
[----:B------:R-:W-:-:S05]  /*25e0*/  F2FP.F16.F32.PACK_AB R16, RZ, R16 ;  /* 0x00000010ff10723e */ /* 0x000fca00000000ff */
[----:B------:R1:W-:Y:S01]  /*25f0*/  @P0 STG.E.U16 desc[UR16][R6.64+0x22], R16 ;  /* 0x0000221006000986 */ /* 0x0003e2000c101510 */
[----:B------:R-:W-:-:S05]  /*2600*/  IADD3 R124, P0, R15, R2, RZ ;  /* 0x000000020f7c7210 */ /* 0x000fca0007f1e0ff */
[----:B------:R-:W-:Y:S01]  /*2610*/  IMAD.X R125, R21, 0x1, R3, P0 ;  /* 0x00000001157d7824 */ /* 0x000fe200000e0603 */
[----:B------:R-:W-:-:S05]  /*2620*/  IADD3 R12, P0, R17, R2, RZ ;  /* 0x00000002110c7210 */ /* 0x000fca0007f1e0ff */
[----:B------:R-:W-:Y:S01]  /*2630*/  IMAD.X R13, R21, 0x1, R3, P0 ;  /* 0x00000001150d7824 */ /* 0x000fe200000e0603 */
[----:B------:R-:W-:Y:S02]  /*2640*/  ISETP.GT.AND P0, PT, R0, RZ, P2 ;  /* 0x000000ff0000720c */ /* 0x000fe40001704270 */
[----:B-1----:R-:W-:-:S11]  /*2650*/  P2R R16, PR, RZ, 0x4 ;  /* 0x00000004ff107803 */ /* 0x002fd60000000000 */
[----:B------:R-:W-:Y:S05]  /*2660*/  @!P0 BRA `(.L_x_43) ;  /* 0x0000000000048947 */ /* 0x000fea0003800000 */
[----:B------:R1:W5:Y:S02]  /*2670*/  LDG.E.LTC128B.U16 R20, desc[UR16][R4.64+0x30] ;  /* 0x0000301004147981 */ /* 0x000364000c1e1520 */
.L_x_43:
[----:B------:R-:W-:Y:S05]  /*2680*/  BSYNC B0 ;  /* 0x0000000000007941 */ /* 0x000fea0003800000 */
.L_x_42:
[----:B-----5:R-:W-:Y:S01]  /*2690*/  HADD2.F32 R19, -RZ, R20.H0_H0 ;  /* 0x20000014ff137230 */ /* 0x020fe20000004100 */
[----:B------:R-:W-:Y:S01]  /*26a0*/  ISETP.GT.AND P1, PT, R10, 0x19, PT ;  /* 0x000000190a00780c */ /* 0x000fe20003f24270 */
[----:B------:R-:W-:Y:S03]  /*26b0*/  BSSY B0, `(.L_x_44) ;  /* 0x0000009000007945 */ /* 0x000fe60003800000 */
[----:B------:R-:W-:Y:S01]  /*26c0*/  FMUL R19, R19, R14 ;  /* 0x0000000e13137220 */ /* 0x000fe20000400000 */
[----:B------:R-:W-:-:S03]  /*26d0*/  P2R R16, PR, RZ, 0x2 ;  /* 0x00000002ff107803 */ /* 0x000fc60000000000 */
[----:B------:R-:W-:-:S05]  /*26e0*/  FFMA R19, R132, R11, R19 ;  /* 0x0000000b84137223 */ /* 0x000fca0000000013 */
[----:B------:R-:W-:-:S05]  /*26f0*/  F2FP.F16.F32.PACK_AB R19, RZ, R19 ;  /* 0x00000013ff13723e */ /* 0x000fca00000000ff */
[----:B------:R0:W-:Y:S01]  /*2700*/  @P0 STG.E.U16 desc[UR16][R2.64+0x30], R19 ;  /* 0x0000301302000986 */ /* 0x0001e2000c101510 */
[----:B------:R-:W-:-:S13]  /*2710*/  ISETP.GT.AND P0, PT, R0, RZ, P1 ;  /* 0x000000ff0000720c */ /* 0x000fda0000f04270 */
[----:B0-----:R-:W-:Y:S05]  /*2720*/  @!P0 BRA `(.L_x_45) ;  /* 0x0000000000048947 */ /* 0x001fea0003800000 */
[----:B------:R0:W5:Y:S02]  /*2730*/  LDG.E.LTC128B.U16 R20, desc[UR16][R4.64+0x32] ;  /* 0x0000321004147981 */ /* 0x000164000c1e1520 */
.L_x_45:
[----:B------:R-:W-:Y:S05]  /*2740*/  BSYNC B0 ;  /* 0x0000000000007941 */ /* 0x000fea0003800000 */
.L_x_44:
        /* <DEDUP_REMOVED lines=9> */
.L_x_47:
[----:B------:R-:W-:Y:S05]  /*27e0*/  BSYNC B0 ;  /* 0x0000000000007941 */ /* 0x000fea0003800000 */
.L_x_46:
        /* <DEDUP_REMOVED lines=9> */
.L_x_49:
[----:B------:R-:W-:Y:S05]  /*2880*/  BSYNC B0 ;  /* 0x0000000000007941 */ /* 0x000fea0003800000 */
.L_x_48:
        /* <DEDUP_REMOVED lines=11> */
.L_x_51:
[----:B------:R-:W-:Y:S05]  /*2940*/  BSYNC B0 ;  /* 0x0000000000007941 */ /* 0x000fea0003800000 */
.L_x_50:
        /* <DEDUP_REMOVED lines=11> */
.L_x_53:
[----:B------:R-:W-:Y:S05]  /*2a00*/  BSYNC B0 ;  /* 0x0000000000007941 */ /* 0x000fea0003800000 */
.L_x_52:
        /* <DEDUP_REMOVED lines=9> */
.L_x_55:
[----:B------:R-:W-:Y:S05]  /*2aa0*/  BSYNC B0 ;  /* 0x0000000000007941 */ /* 0x000fea0003800000 */
.L_x_54:
        /* <DEDUP_REMOVED lines=9> */
.L_x_57:
[----:B------:R-:W-:Y:S05]  /*2b40*/  BSYNC B0 ;  /* 0x0000000000007941 */ /* 0x000fea0003800000 */
.L_x_56:
        /* <DEDUP_REMOVED lines=11> */
.L_x_59:
[----:B------:R-:W-:Y:S05]  /*2c00*/  BSYNC B0 ;  /* 0x0000000000007941 */ /* 0x000fea0003800000 */
.L_x_58:
[----:B-----5:R-:W-:Y:S01]  /*2c10*/  HADD2.F32 R19, -RZ, R20.H0_H0 ;  /* 0x20000014ff137230 */ /* 0x020fe20000004100 */
[----:B------:R-:W-:Y:S01]  /*2c20*/  ISETP.GT.AND P4, PT, R10, 0x29, PT ;  /* 0x000000290a00780c */ /* 0x000fe20003f84270 */
[----:B------:R-:W-:Y:S03]  /*2c30*/  BSSY B0, `(.L_x_60) ;  /* 0x0000008000007945 */ /* 0x000fe60003800000 */
[----:B------:R-:W-:-:S04]  /*2c40*/  FMUL R19, R19, R14 ;  /* 0x0000000e13137220 */ /* 0x000fc80000400000 */
[----:B------:R-:W-:-:S05]  /*2c50*/  FFMA R19, R140, R11, R19 ;  /* 0x0000000b8c137223 */ /* 0x000fca0000000013 */
[----:B------:R-:W-:-:S05]  /*2c60*/  F2FP.F16.F32.PACK_AB R19, RZ, R19 ;  /* 0x00000013ff13723e */ /* 0x000fca00000000ff */
[----:B------:R0:W-:Y:S01]  /*2c70*/  @P0 STG.E.U16 desc[UR16][R2.64+0x50], R19 ;  /* 0x0000501302000986 */ /* 0x0001e2000c101510 */
[----:B------:R-:W-:-:S13]  /*2c80*/  ISETP.GT.AND P0, PT, R0, RZ, P4 ;  /* 0x000000ff0000720c */ /* 0x000fda0002704270 */
[----:B0-----:R-:W-:Y:S05]  /*2c90*/  @!P0 BRA `(.L_x_61) ;  /* 0x0000000000048947 */ /* 0x001fea0003800000 */
[----:B------:R0:W5:Y:S02]  /*2ca0*/  LDG.E.LTC128B.U16 R20, desc[UR16][R4.64+0x52] ;  /* 0x0000521004147981 */ /* 0x000164000c1e1520 */
.L_x_61:
[----:B------:R-:W-:Y:S05]  /*2cb0*/  BSYNC B0 ;  /* 0x0000000000007941 */ /* 0x000fea0003800000 */
.L_x_60:
        /* <DEDUP_REMOVED lines=9> */
.L_x_63:
[----:B------:R-:W-:Y:S05]  /*2d50*/  BSYNC B0 ;  /* 0x0000000000007941 */ /* 0x000fea0003800000 */
.L_x_62:
        /* <DEDUP_REMOVED lines=9> */
.L_x_65:
[----:B------:R-:W-:Y:S05]  /*2df0*/  BSYNC B0 ;  /* 0x0000000000007941 */ /* 0x000fea0003800000 */
.L_x_64:
        /* <DEDUP_REMOVED lines=10> */
.L_x_67:
[----:B------:R-:W-:Y:S05]  /*2ea0*/  BSYNC B0 ;  /* 0x0000000000007941 */ /* 0x000fea0003800000 */
.L_x_66:
        /* <DEDUP_REMOVED lines=10> */
.L_x_69:
[----:B------:R-:W-:Y:S05]  /*2f50*/  BSYNC B0 ;  /* 0x0000000000007941 */ /* 0x000fea0003800000 */
.L_x_68:
        /* <DEDUP_REMOVED lines=9> */
.L_x_71:
[----:B------:R-:W-:Y:S05]  /*2ff0*/  BSYNC B0 ;  /* 0x0000000000007941 */ /* 0x000fea0003800000 */
.L_x_70:
        /* <DEDUP_REMOVED lines=9> */
.L_x_73:
[----:B------:R-:W-:Y:S05]  /*3090*/  BSYNC B0 ;  /* 0x0000000000007941 */ /* 0x000fea0003800000 */
.L_x_72:
        /* <DEDUP_REMOVED lines=10> */
.L_x_75:
[----:B------:R-:W-:Y:S05]  /*3140*/  BSYNC B0 ;  /* 0x0000000000007941 */ /* 0x000fea0003800000 */
.L_x_74:
[----:B-----5:R-:W-:Y:S01]  /*3150*/  HADD2.F32 R19, -RZ, R20.H0_H0 ;  /* 0x20000014ff137230 */ /* 0x020fe20000004100 */
[----:B------:R-:W-:Y:S04]  /*3160*/  BSSY B0, `(.L_x_76) ;  /* 0x0000009000007945 */ /* 0x000fe80003800000 */
[----:B------:R-:W-:-:S04]  /*3170*/  FMUL R19, R19, R14 ;  /* 0x0000000e13137220 */ /* 0x000fc80000400000 */
[----:B------:R-:W-:-:S05]  /*3180*/  FFMA R19, R148, R11, R19 ;  /* 0x0000000b94137223 */ /* 0x000fca0000000013 */
[----:B------:R-:W-:-:S05]  /*3190*/  F2FP.F16.F32.PACK_AB R19, RZ, R19 ;  /* 0x00000013ff13723e */ /* 0x000fca00000000ff */
[----:B------:R0:W-:Y:S01]  /*31a0*/  @P0 STG.E.U16 desc[UR16][R2.64+0x70], R19 ;  /* 0x0000701302000986 */ /* 0x0001e2000c101510 */
[----:B------:R-:W-:-:S04]  /*31b0*/  ISETP.GT.AND P0, PT, R10, 0x39, PT ;  /* 0x000000390a00780c */ /* 0x000fc80003f04270 */
[----:B------:R-:W-:-:S13]  /*31c0*/  ISETP.GT.AND P5, PT, R0, RZ, P0 ;  /* 0x000000ff0000720c */ /* 0x000fda00007a4270 */
[----:B0-----:R-:W-:Y:S05]  /*31d0*/  @!P5 BRA `(.L_x_77) ;  /* 0x000000000004d947 */ /* 0x001fea0003800000 */
[----:B------:R0:W5:Y:S02]  /*31e0*/  LDG.E.LTC128B.U16 R20, desc[UR16][R4.64+0x72] ;  /* 0x0000721004147981 */ /* 0x000164000c1e1520 */
.L_x_77:
[----:B------:R-:W-:Y:S05]  /*31f0*/  BSYNC B0 ;  /* 0x0000000000007941 */ /* 0x000fea0003800000 */
.L_x_76:
        /* <DEDUP_REMOVED lines=9> */
.L_x_79:
[----:B------:R-:W-:Y:S05]  /*3290*/  BSYNC B0 ;  /* 0x0000000000007941 */ /* 0x000fea0003800000 */
.L_x_78:
        /* <DEDUP_REMOVED lines=9> */
.L_x_81:
[----:B------:R-:W-:Y:S05]  /*3330*/  BSYNC B0 ;  /* 0x0000000000007941 */ /* 0x000fea0003800000 */
.L_x_80:
[----:B-----5:R-:W-:Y:S01]  /*3340*/  HADD2.F32 R19, -RZ, R20.H0_H0 ;  /* 0x20000014ff137230 */ /* 0x020fe20000004100 */
[----:B------:R-:W-:Y:S01]  /*3350*/  LOP3.LUT R123, R17, 0x10, RZ, 0xfc, !PT ;  /* 0x00000010117b7812 */ /* 0x000fe200078efcff */
[----:B------:R-:W-:Y:S02]  /*3360*/  USHF.L.U32 UR22, UR4, 0x7, URZ ;  /* 0x0000000704167899 */ /* 0x000fe4000800063f */
[----:B------:R-:W-:Y:S01]  /*3370*/  USHF.L.U64.HI UR4, UR4, 0x7, UR5 ;  /* 0x0000000704047899 */ /* 0x000fe20008010205 */
[----:B------:R-:W-:-:S04]  /*3380*/  FMUL R16, R19, R14 ;  /* 0x0000000e13107220 */ /* 0x000fc80000400000 */
[----:B------:R-:W-:-:S05]  /*3390*/  FFMA R16, R151, R11, R16 ;  /* 0x0000000b97107223 */ /* 0x000fca0000000010 */
[----:B------:R-:W-:-:S05]  /*33a0*/  F2FP.F16.F32.PACK_AB R16, RZ, R16 ;  /* 0x00000010ff10723e */ /* 0x000fca00000000ff */
[----:B------:R1:W-:Y:S01]  /*33b0*/  @P5 STG.E.U16 desc[UR16][R6.64+0x72], R16 ;  /* 0x0000721006005986 */ /* 0x0003e2000c101510 */
[----:B------:R-:W-:-:S05]  /*33c0*/  IADD3 R126, P5, R123, R2, RZ ;  /* 0x000000027b7e7210 */ /* 0x000fca0007fbe0ff */
[----:B------:R-:W-:Y:S01]  /*33d0*/  IMAD.X R127, R21, 0x1, R3, P5 ;  /* 0x00000001157f7824 */ /* 0x000fe200028e0603 */
[----:B------:R-:W-:-:S04]  /*33e0*/  IADD3 R18, P5, R4, UR22, RZ ;  /* 0x0000001604127c10 */ /* 0x000fc8000ffbe0ff */
[----:B------:R-:W-:Y:S02]  /*33f0*/  IADD3.X R19, R5, UR4, RZ, P5, !PT ;  /* 0x0000000405137c10 */ /* 0x000fe4000affe4ff */
[----:B------:R-:W-:-:S04]  /*3400*/  ISETP.GT.AND P5, PT, R10, RZ, PT ;  /* 0x000000ff0a00720c */ /* 0x000fc80003fa4270 */
[----:B------:R-:W-:-:S13]  /*3410*/  ISETP.GT.AND P5, PT, R0, 0x40, P5 ;  /* 0x000000400000780c */ /* 0x000fda0002fa4270 */
[----:B------:R-:W2:Y:S01]  /*3420*/  @P5 LDG.E.LTC128B.U16 R20, desc[UR16][R18.64] ;  /* 0x0000001012145981 */ /* 0x000ea2000c1e1520 */
[----:B------:R-:W-:Y:S01]  /*3430*/  LOP3.LUT R121, R17, 0x12, RZ, 0xfc, !PT ;  /* 0x0000001211797812 */ /* 0x000fe200078efcff */
[----:B------:R-:W-:Y:S01]  /*3440*/  ULOP3.LUT UR21, UR22, 0x2, URZ, 0xfc, !UPT ;  /* 0x0000000216157892 */ /* 0x000fe2000f8efc3f */
[----:B--2---:R-:W-:-:S05]  /*3450*/  HADD2.F32 R23, -RZ, R20.H0_H0 ;  /* 0x20000014ff177230 */ /* 0x004fca0000004100 */
[----:B------:R-:W-:-:S04]  /*3460*/  FMUL R23, R23, R14 ;  /* 0x0000000e17177220 */ /* 0x000fc80000400000 */
[----:B------:R-:W-:-:S05]  /*3470*/  FFMA R23, R88, R11, R23 ;  /* 0x0000000b58177223 */ /* 0x000fca0000000017 */
[----:B------:R-:W-:-:S04]  /*3480*/  F2FP.F16.F32.PACK_AB R23, RZ, R23 ;  /* 0x00000017ff17723e */ /* 0x000fc800000000ff */
[----:B------:R-:W-:-:S05]  /*3490*/  PRMT R22, R23, 0x7610, R22 ;  /* 0x0000761017167816 */ /* 0x000fca0000000016 */
[----:B------:R2:W-:Y:S01]  /*34a0*/  @P5 STG.E.U16 desc[UR16][R12.64], R22 ;  /* 0x000000160c005986 */ /* 0x0005e2000c101510 */
[----:B------:R-:W-:-:S05]  /*34b0*/  IADD3 R128, P5, R121, R2, RZ ;  /* 0x0000000279807210 */ /* 0x000fca0007fbe0ff */
[----:B------:R-:W-:Y:S01]  /*34c0*/  IMAD.X R129, R21, 0x1, R3, P5 ;  /* 0x0000000115817824 */ /* 0x000fe200028e0603 */
[----:B------:R-:W-:-:S04]  /*34d0*/  IADD3 R130, P5, R4, UR21, RZ ;  /* 0x0000001504827c10 */ /* 0x000fc8000ffbe0ff */
[----:B------:R-:W-:Y:S02]  /*34e0*/  IADD3.X R131, R5, UR4, RZ, P5, !PT ;  /* 0x0000000405837c10 */ /* 0x000fe4000affe4ff */
[----:B------:R-:W-:-:S13]  /*34f0*/  ISETP.GT.AND P5, PT, R0, 0x40, P6 ;  /* 0x000000400000780c */ /* 0x000fda00037a4270 */
[----:B------:R-:W3:Y:S01]  /*3500*/  @P5 LDG.E.LTC128B.U16 R20, desc[UR16][R130.64] ;  /* 0x0000001082145981 */ /* 0x000ee2000c1e1520 */
[----:B------:R-:W-:Y:S01]  /*3510*/  BSSY B0, `(.L_x_82) ;  /* 0x000000e000007945 */ /* 0x000fe20003800000 */
[----:B---3--:R-:W-:-:S05]  /*3520*/  HADD2.F32 R23, -RZ, R20.H0_H0 ;  /* 0x20000014ff177230 */ /* 0x008fca0000004100 */
[----:B-1----:R-:W-:-:S04]  /*3530*/  FMUL R16, R23, R14 ;  /* 0x0000000e17107220 */ /* 0x002fc80000400000 */
[----:B------:R-:W-:-:S05]  /*3540*/  FFMA R16, R89, R11, R16 ;  /* 0x0000000b59107223 */ /* 0x000fca0000000010 */
[----:B------:R-:W-:-:S05]  /*3550*/  F2FP.F16.F32.PACK_AB R16, RZ, R16 ;  /* 0x00000010ff10723e */ /* 0x000fca00000000ff */
[----:B------:R1:W-:Y:S01]  /*3560*/  @P5 STG.E.U16 desc[UR16][R124.64], R16 ;  /* 0x000000107c005986 */ /* 0x0003e2000c101510 */
[----:B------:R-:W-:-:S05]  /*3570*/  IADD3 R88, P5, R17, R6, RZ ;  /* 0x0000000611587210 */ /* 0x000fca0007fbe0ff */
[----:B------:R-:W-:Y:S01]  /*3580*/  IMAD.X R89, R21, 0x1, R7, P5 ;  /* 0x0000000115597824 */ /* 0x000fe200028e0607 */
[----:B--2---:R-:W-:-:S04]  /*3590*/  IADD3 R22, P5, R8, UR22, RZ ;  /* 0x0000001608167c10 */ /* 0x004fc8000ffbe0ff */
[----:B------:R-:W-:Y:S02]  /*35a0*/  IADD3.X R23, R9, UR4, RZ, P5, !PT ;  /* 0x0000000409177c10 */ /* 0x000fe4000affe4ff */
[----:B------:R-:W-:-:S04]  /*35b0*/  ISETP.GT.AND P5, PT, R10, RZ, PT ;  /* 0x000000ff0a00720c */ /* 0x000fc80003fa4270 */
[----:B------:R-:W-:-:S13]  /*35c0*/  ISETP.GT.AND P5, PT, R0, 0x48, P5 ;  /* 0x000000480000780c */ /* 0x000fda0002fa4270 */
[----:B-1----:R-:W-:Y:S05]  /*35d0*/  @!P5 BRA `(.L_x_83) ;  /* 0x000000000004d947 */ /* 0x002fea0003800000 */
[----:B------:R1:W5:Y:S02]  /*35e0*/  LDG.E.LTC128B.U16 R20, desc[UR16][R22.64] ;  /* 0x0000001016147981 */ /* 0x000364000c1e1520 */
.L_x_83:
[----:B------:R-:W-:Y:S05]  /*35f0*/  BSYNC B0 ;  /* 0x0000000000007941 */ /* 0x000fea0003800000 */
.L_x_82:
[----:B-----5:R-:W-:Y:S01]  /*3600*/  HADD2.F32 R125, -RZ, R20.H0_H0 ;  /* 0x20000014ff7d7230 */ /* 0x020fe20000004100 */
[----:B------:R-:W-:Y:S04]  /*3610*/  BSSY B0, `(.L_x_84) ;  /* 0x000000c000007945 */ /* 0x000fe80003800000 */
[----:B------:R-:W-:-:S04]  /*3620*/  FMUL R125, R125, R14 ;  /* 0x0000000e7d7d7220 */ /* 0x000fc80000400000 */
[----:B------:R-:W-:-:S05]  /*3630*/  FFMA R125, R90, R11, R125 ;  /* 0x0000000b5a7d7223 */ /* 0x000fca000000007d */
[----:B------:R-:W-:-:S05]  /*3640*/  F2FP.F16.F32.PACK_AB R125, RZ, R125 ;  /* 0x0000007dff7d723e */ /* 0x000fca00000000ff */
[----:B------:R2:W-:Y:S01]  /*3650*/  @P5 STG.E.U16 desc[UR16][R88.64], R125 ;  /* 0x0000007d58005986 */ /* 0x0005e2000c101510 */
[----:B------:R-:W-:-:S05]  /*3660*/  IADD3 R132, P5, R15, R6, RZ ;  /* 0x000000060f847210 */ /* 0x000fca0007fbe0ff */
[----:B------:R-:W-:Y:S01]  /*3670*/  IMAD.X R133, R21, 0x1, R7, P5 ;  /* 0x0000000115857824 */ /* 0x000fe200028e0607 */
[----:B------:R-:W-:-:S13]  /*3680*/  ISETP.GT.AND P5, PT, R0, 0x48, P6 ;  /* 0x000000480000780c */ /* 0x000fda00037a4270 */
[----:B--2---:R-:W-:Y:S05]  /*3690*/  @!P5 BRA `(.L_x_85) ;  /* 0x00000000000cd947 */ /* 0x004fea0003800000 */
[----:B------:R-:W-:-:S04]  /*36a0*/  IADD3 R124, P6, R8, UR21, RZ ;  /* 0x00000015087c7c10 */ /* 0x000fc8000ffde0ff */
[----:B------:R-:W-:-:S05]  /*36b0*/  IADD3.X R125, R9, UR4, RZ, P6, !PT ;  /* 0x00000004097d7c10 */ /* 0x000fca000b7fe4ff */
[----:B------:R2:W5:Y:S04]  /*36c0*/  LDG.E.LTC128B.U16 R20, desc[UR16][R124.64] ;  /* 0x000000107c147981 */ /* 0x000568000c1e1520 */
.L_x_85:
[----:B------:R-:W-:Y:S05]  /*36d0*/  BSYNC B0 ;  /* 0x0000000000007941 */ /* 0x000fea0003800000 */
.L_x_84:
[----:B--2--5:R-:W-:Y:S01]  /*36e0*/  HADD2.F32 R125, -RZ, R20.H0_H0 ;  /* 0x20000014ff7d7230 */ /* 0x024fe20000004100 */
[----:B------:R-:W-:Y:S01]  /*36f0*/  ULOP3.LUT UR20, UR22, 0x10, URZ, 0xfc, !UPT ;  /* 0x0000001016147892 */ /* 0x000fe2000f8efc3f */
[----:B------:R-:W-:-:S03]  /*3700*/  ISETP.GT.AND P6, PT, R10, 0x8, PT ;  /* 0x000000080a00780c */ /* 0x000fc60003fc4270 */
[----:B------:R-:W-:-:S04]  /*3710*/  FMUL R16, R125, R14 ;  /* 0x0000000e7d107220 */ /* 0x000fc80000400000 */
[----:B------:R-:W-:Y:S01]  /*3720*/  FFMA R16, R91, R11, R16 ;  /* 0x0000000b5b107223 */ /* 0x000fe20000000010 */
[----:B------:R-:W-:-:S04]  /*3730*/  LOP3.LUT R91, R17, 0x20, RZ, 0xfc, !PT ;  /* 0x00000020115b7812 */ /* 0x000fc800078efcff */
[----:B------:R-:W-:-:S05]  /*3740*/  F2FP.F16.F32.PACK_AB R16, RZ, R16 ;  /* 0x00000010ff10723e */ /* 0x000fca00000000ff */
[----:B------:R2:W-:Y:S01]  /*3750*/  @P5 STG.E.U16 desc[UR16][R132.64], R16 ;  /* 0x0000001084005986 */ /* 0x0005e2000c101510 */
[----:B------:R-:W-:-:S05]  /*3760*/  IADD3 R130, P5, R91, R2, RZ ;  /* 0x000000025b827210 */ /* 0x000fca0007fbe0ff */
[----:B------:R-:W-:Y:S01]  /*3770*/  IMAD.X R131, R21, 0x1, R3, P5 ;  /* 0x0000000115837824 */ /* 0x000fe200028e0603 */
[----:B------:R-:W-:-:S04]  /*3780*/  IADD3 R134, P5, R4, UR20, RZ ;  /* 0x0000001404867c10 */ /* 0x000fc8000ffbe0ff */
[----:B------:R-:W-:Y:S02]  /*3790*/  IADD3.X R135, R5, UR4, RZ, P5, !PT ;  /* 0x0000000405877c10 */ /* 0x000fe4000affe4ff */
[----:B------:R-:W-:-:S13]  /*37a0*/  ISETP.GT.AND P5, PT, R0, 0x40, P6 ;  /* 0x000000400000780c */ /* 0x000fda00037a4270 */
[----:B------:R-:W3:Y:S01]  /*37b0*/  @P5 LDG.E.LTC128B.U16 R20, desc[UR16][R134.64] ;  /* 0x0000001086145981 */ /* 0x000ee2000c1e1520 */
[----:B------:R-:W-:Y:S01]  /*37c0*/  ULOP3.LUT UR19, UR22, 0x12, URZ, 0xfc, !UPT ;  /* 0x0000001216137892 */ /* 0x000fe2000f8efc3f */
[----:B---3--:R-:W-:-:S05]  /*37d0*/  HADD2.F32 R125, -RZ, R20.H0_H0 ;  /* 0x20000014ff7d7230 */ /* 0x008fca0000004100 */
[----:B------:R-:W-:-:S04]  /*37e0*/  FMUL R125, R125, R14 ;  /* 0x0000000e7d7d7220 */ /* 0x000fc80000400000 */
[----:B------:R-:W-:-:S05]  /*37f0*/  FFMA R125, R92, R11, R125 ;  /* 0x0000000b5c7d7223 */ /* 0x000fca000000007d */
[----:B------:R-:W-:-:S04]  /*3800*/  F2FP.F16.F32.PACK_AB R125, RZ, R125 ;  /* 0x0000007dff7d723e */ /* 0x000fc800000000ff */
[----:B------:R-:W-:Y:S02]  /*3810*/  PRMT R90, R125, 0x7610, R90 ;  /* 0x000076107d5a7816 */ /* 0x000fe4000000005a */
[----:B------:R-:W-:-:S03]  /*3820*/  LOP3.LUT R125, R17, 0x22, RZ, 0xfc, !PT ;  /* 0x00000022117d7812 */ /* 0x000fc600078efcff */
[----:B------:R3:W-:Y:S01]  /*3830*/  @P5 STG.E.U16 desc[UR16][R126.64], R90 ;  /* 0x0000005a7e005986 */ /* 0x0007e2000c101510 */
[----:B--2---:R-:W-:-:S05]  /*3840*/  IADD3 R132, P5, R125, R2, RZ ;  /* 0x000000027d847210 */ /* 0x004fca0007fbe0ff */
[----:B------:R-:W-:Y:S01]  /*3850*/  IMAD.X R133, R21, 0x1, R3, P5 ;  /* 0x0000000115857824 */ /* 0x000fe200028e0603 */
[----:B------:R-:W-:-:S04]  /*3860*/  IADD3 R134, P5, R4, UR19, RZ ;  /* 0x0000001304867c10 */ /* 0x000fc8000ffbe0ff */
[----:B------:R-:W-:Y:S02]  /*3870*/  IADD3.X R135, R5, UR4, RZ, P5, !PT ;  /* 0x0000000405877c10 */ /* 0x000fe4000affe4ff */
[----:B------:R-:W-:-:S04]  /*3880*/  ISETP.GT.AND P5, PT, R10, 0x9, PT ;  /* 0x000000090a00780c */ /* 0x000fc80003fa4270 */
[----:B------:R-:W-:-:S13]  /*3890*/  ISETP.GT.AND P5, PT, R0, 0x40, P5 ;  /* 0x000000400000780c */ /* 0x000fda0002fa4270 */
[----:B------:R-:W2:Y:S01]  /*38a0*/  @P5 LDG.E.LTC128B.U16 R20, desc[UR16][R134.64] ;  /* 0x0000001086145981 */ /* 0x000ea2000c1e1520 */
[----:B------:R-:W-:Y:S01]  /*38b0*/  BSSY B0, `(.L_x_86) ;  /* 0x000000d000007945 */ /* 0x000fe20003800000 */
[----:B--2---:R-:W-:-:S05]  /*38c0*/  HADD2.F32 R137, -RZ, R20.H0_H0 ;  /* 0x20000014ff897230 */ /* 0x004fca0000004100 */
[----:B------:R-:W-:-:S04]  /*38d0*/  FMUL R16, R137, R14 ;  /* 0x0000000e89107220 */ /* 0x000fc80000400000 */
[----:B------:R-:W-:-:S05]  /*38e0*/  FFMA R16, R93, R11, R16 ;  /* 0x0000000b5d107223 */ /* 0x000fca0000000010 */
[----:B------:R-:W-:-:S05]  /*38f0*/  F2FP.F16.F32.PACK_AB R16, RZ, R16 ;  /* 0x00000010ff10723e */ /* 0x000fca00000000ff */
[----:B------:R2:W-:Y:S01]  /*3900*/  @P5 STG.E.U16 desc[UR16][R128.64], R16 ;  /* 0x0000001080005986 */ /* 0x0005e2000c101510 */
[----:B---3--:R-:W-:-:S05]  /*3910*/  IADD3 R126, P5, R123, R6, RZ ;  /* 0x000000067b7e7210 */ /* 0x008fca0007fbe0ff */
[----:B------:R-:W-:Y:S01]  /*3920*/  IMAD.X R127, R21, 0x1, R7, P5 ;  /* 0x00000001157f7824 */ /* 0x000fe200028e0607 */
[----:B------:R-:W-:-:S13]  /*3930*/  ISETP.GT.AND P5, PT, R0, 0x48, P6 ;  /* 0x000000480000780c */ /* 0x000fda00037a4270 */
[----:B--2---:R-:W-:Y:S05]  /*3940*/  @!P5 BRA `(.L_x_87) ;  /* 0x00000000000cd947 */ /* 0x004fea0003800000 */
[----:B------:R-:W-:-:S04]  /*3950*/  IADD3 R92, P6, R8, UR20, RZ ;  /* 0x00000014085c7c10 */ /* 0x000fc8000ffde0ff */
[----:B------:R-:W-:-:S05]  /*3960*/  IADD3.X R93, R9, UR4, RZ, P6, !PT ;  /* 0x00000004095d7c10 */ /* 0x000fca000b7fe4ff */
[----:B------:R2:W5:Y:S04]  /*3970*/  LDG.E.LTC128B.U16 R20, desc[UR16][R92.64] ;  /* 0x000000105c147981 */ /* 0x000568000c1e1520 */
.L_x_87:
[----:B------:R-:W-:Y:S05]  /*3980*/  BSYNC B0 ;  /* 0x0000000000007941 */ /* 0x000fea0003800000 */
.L_x_86:
[----:B--2--5:R-:W-:Y:S01]  /*3990*/  HADD2.F32 R93, -RZ, R20.H0_H0 ;  /* 0x20000014ff5d7230 */ /* 0x024fe20000004100 */
[----:B------:R-:W-:Y:S01]  /*39a0*/  ISETP.GT.AND P6, PT, R10, 0x9, PT ;  /* 0x000000090a00780c */ /* 0x000fe20003fc4270 */
[----:B------:R-:W-:Y:S03]  /*39b0*/  BSSY B0, `(.L_x_88) ;  /* 0x000000c000007945 */ /* 0x000fe60003800000 */
        /* <DEDUP_REMOVED lines=11> */
.L_x_89:
[----:B------:R-:W-:Y:S05]  /*3a70*/  BSYNC B0 ;  /* 0x0000000000007941 */ /* 0x000fea0003800000 */
.L_x_88:
[----:B--2--5:R-:W-:Y:S01]  /*3a80*/  HADD2.F32 R93, -RZ, R20.H0_H0 ;  /* 0x20000014ff5d7230 */ /* 0x024fe20000004100 */
[----:B------:R-:W-:Y:S01]  /*3a90*/  ULOP3.LUT UR18, UR22, 0x20, URZ, 0xfc, !UPT ;  /* 0x0000002016127892 */ /* 0x000fe2000f8efc3f */
[----:B------:R-:W-:-:S03]  /*3aa0*/  ISETP.GT.AND P6, PT, R10, 0x10, PT ;  /* 0x000000100a00780c */ /* 0x000fc60003fc4270 */
[----:B------:R-:W-:Y:S01]  /*3ab0*/  FMUL R16, R93, R14 ;  /* 0x0000000e5d107220 */ /* 0x000fe20000400000 */
[----:B------:R-:W-:-:S03]  /*3ac0*/  LOP3.LUT R93, R17, 0x30, RZ, 0xfc, !PT ;  /* 0x00000030115d7812 */ /* 0x000fc600078efcff */
[----:B------:R-:W-:-:S05]  /*3ad0*/  FFMA R16, R95, R11, R16 ;  /* 0x0000000b5f107223 */ /* 0x000fca0000000010 */
        /* <DEDUP_REMOVED lines=36> */
.L_x_91:
[----:B------:R-:W-:Y:S05]  /*3d20*/  BSYNC B0 ;  /* 0x0000000000007941 */ /* 0x000fea0003800000 */
.L_x_90:
        /* <DEDUP_REMOVED lines=14> */
.L_x_93:
[----:B------:R-:W-:Y:S05]  /*3e10*/  BSYNC B0 ;  /* 0x0000000000007941 */ /* 0x000fea0003800000 */
.L_x_92:
        /* <DEDUP_REMOVED lines=42> */
.L_x_95:
[----:B------:R-:W-:Y:S05]  /*40c0*/  BSYNC B0 ;  /* 0x0000000000007941 */ /* 0x000fea0003800000 */
.L_x_94:
        /* <DEDUP_REMOVED lines=14> */
.L_x_97:
[----:B------:R-:W-:Y:S05]  /*41b0*/  BSYNC B0 ;  /* 0x0000000000007941 */ /* 0x000fea0003800000 */
.L_x_96:
        /* <DEDUP_REMOVED lines=42> */
.L_x_99:
[----:B------:R-:W-:Y:S05]  /*4460*/  BSYNC B0 ;  /* 0x0000000000007941 */ /* 0x000fea0003800000 */
.L_x_98:
        /* <DEDUP_REMOVED lines=14> */
.L_x_101:
[----:B------:R-:W-:Y:S05]  /*4550*/  BSYNC B0 ;  /* 0x0000000000007941 */ /* 0x000fea0003800000 */
.L_x_100:
        /* <DEDUP_REMOVED lines=41> */
.L_x_103:
[----:B------:R-:W-:Y:S05]  /*47f0*/  BSYNC B0 ;  /* 0x0000000000007941 */ /* 0x000fea0003800000 */
.L_x_102:
[----:B--2--5:R-:W-:Y:S01]  /*4800*/  HADD2.F32 R109, -RZ, R20.H0_H0 ;  /* 0x20000014ff6d7230 */ /* 0x024fe20000004100 */
        /* <DEDUP_REMOVED lines=12> */
.L_x_105:
[----:B------:R-:W-:Y:S05]  /*48d0*/  BSYNC B0 ;  /* 0x0000000000007941 */ /* 0x000fea0003800000 */
.L_x_104:
[----:B--2--5:R-:W-:Y:S01]  /*48e0*/  HADD2.F32 R109, -RZ, R20.H0_H0 ;  /* 0x20000014ff6d7230 */ /* 0x024fe20000004100 */
[----:B------:R-:W-:-:S04]  /*48f0*/  ULOP3.LUT UR8, UR22, 0x60, URZ, 0xfc, !UPT ;  /* 0x0000006016087892 */ /* 0x000fc8000f8efc3f */
        /* <DEDUP_REMOVED lines=31> */
[----:B------:R-:W-:-:S05]  /*4af0*/  IADD3 R112, P5, R105, R6, RZ ;  /* 0x0000000669707210 */ /* 0x000fca0007fbe0ff */
[----:B------:R-:W-:Y:S01]  /*4b00*/  IMAD.X R113, R21, 0x1, R7, P5 ;  /* 0x0000000115717824 */ /* 0x000fe200028e0607 */
[----:B------:R-:W-:-:S13]  /*4b10*/  ISETP.GT.AND P5, PT, R0, 0x48, P3 ;  /* 0x000000480000780c */ /* 0x000fda0001fa4270 */
[----:B---3--:R-:W-:Y:S05]  /*4b20*/  @!P5 BRA `(.L_x_107) ;  /* 0x00000000000cd947 */ /* 0x008fea0003800000 */
[----:B------:R-:W-:-:S04]  /*4b30*/  IADD3 R2, P6, R8, UR8, RZ ;  /* 0x0000000808027c10 */ /* 0x000fc8000ffde0ff */
[----:B------:R-:W-:-:S05]  /*4b40*/  IADD3.X R3, R9, UR4, RZ, P6, !PT ;  /* 0x0000000409037c10 */ /* 0x000fca000b7fe4ff */
[----:B------:R2:W5:Y:S04]  /*4b50*/  LDG.E.LTC128B.U16 R20, desc[UR16][R2.64] ;  /* 0x0000001002147981 */ /* 0x000568000c1e1520 */
.L_x_107:
[----:B------:R-:W-:Y:S05]  /*4b60*/  BSYNC B0 ;  /* 0x0000000000007941 */ /* 0x000fea0003800000 */
.L_x_106:
        /* <DEDUP_REMOVED lines=13> */
.L_x_109:
[----:B------:R-:W-:Y:S05]  /*4c40*/  BSYNC B0 ;  /* 0x0000000000007941 */ /* 0x000fea0003800000 */
.L_x_108:
[----:B--2--5:R-:W-:Y:S01]  /*4c50*/  HADD2.F32 R3, -RZ, R20.H0_H0 ;  /* 0x20000014ff037230 */ /* 0x024fe20000004100 */
[----:B------:R-:W-:-:S04]  /*4c60*/  ULOP3.LUT UR6, UR22, 0x70, URZ, 0xfc, !UPT ;  /* 0x0000007016067892 */ /* 0x000fc8000f8efc3f */
        /* <DEDUP_REMOVED lines=8> */
[----:B--2---:R-:W-:Y:S02]  /*4cf0*/  IADD3.X R3, R5, UR4, RZ, P5, !PT ;  /* 0x0000000405037c10 */ /* 0x004fe4000affe4ff */
[----:B------:R-:W-:-:S13]  /*4d00*/  ISETP.GT.AND P5, PT, R0, 0x40, P1 ;  /* 0x000000400000780c */ /* 0x000fda0000fa4270 */
[----:B------:R-:W2:Y:S01]  /*4d10*/  @P5 LDG.E.LTC128B.U16 R20, desc[UR16][R2.64] ;  /* 0x0000001002145981 */ /* 0x000ea2000c1e1520 */
[----:B------:R-:W-:Y:S01]  /*4d20*/  ULOP3.LUT UR5, UR22, 0x72, URZ, 0xfc, !UPT ;  /* 0x0000007216057892 */ /* 0x000fe2000f8efc3f */
[----:B--2---:R-:W-:-:S05]  /*4d30*/  HADD2.F32 R115, -RZ, R20.H0_H0 ;  /* 0x20000014ff737230 */ /* 0x004fca0000004100 */
[----:B------:R-:W-:-:S04]  /*4d40*/  FMUL R115, R115, R14 ;  /* 0x0000000e73737220 */ /* 0x000fc80000400000 */
[----:B------:R-:W-:-:S05]  /*4d50*/  FFMA R115, R116, R11, R115 ;  /* 0x0000000b74737223 */ /* 0x000fca0000000073 */
[----:B------:R-:W-:-:S05]  /*4d60*/  F2FP.F16.F32.PACK_AB R115, RZ, R115 ;  /* 0x00000073ff73723e */ /* 0x000fca00000000ff */
[----:B------:R-:W-:Y:S01]  /*4d70*/  @P5 STG.E.U16 desc[UR16][R126.64], R115 ;  /* 0x000000737e005986 */ /* 0x000fe2000c101510 */
[----:B------:R-:W-:-:S05]  /*4d80*/  IADD3 R6, P5, R111, R6, RZ ;  /* 0x000000066f067210 */ /* 0x000fca0007fbe0ff */
[----:B------:R-:W-:Y:S01]  /*4d90*/  IMAD.X R7, R21, 0x1, R7, P5 ;  /* 0x0000000115077824 */ /* 0x000fe200028e0607 */
[----:B----4-:R-:W-:-:S04]  /*4da0*/  IADD3 R4, P5, R4, UR5, RZ ;  /* 0x0000000504047c10 */ /* 0x010fc8000ffbe0ff */
[----:B------:R-:W-:Y:S02]  /*4db0*/  IADD3.X R5, R5, UR4, RZ, P5, !PT ;  /* 0x0000000405057c10 */ /* 0x000fe4000affe4ff */
[----:B------:R-:W-:-:S13]  /*4dc0*/  ISETP.GT.AND P5, PT, R0, 0x40, P0 ;  /* 0x000000400000780c */ /* 0x000fda00007a4270 */
[----:B------:R-:W2:Y:S01]  /*4dd0*/  @P5 LDG.E.LTC128B.U16 R20, desc[UR16][R4.64] ;  /* 0x0000001004145981 */ /* 0x000ea2000c1e1520 */
[----:B------:R-:W-:Y:S01]  /*4de0*/  BSSY B0, `(.L_x_110) ;  /* 0x000000e000007945 */ /* 0x000fe20003800000 */
[----:B--2---:R-:W-:-:S05]  /*4df0*/  HADD2.F32 R3, -RZ, R20.H0_H0 ;  /* 0x20000014ff037230 */ /* 0x004fca0000004100 */
[----:B------:R-:W-:-:S04]  /*4e00*/  FMUL R2, R3, R14 ;  /* 0x0000000e03027220 */ /* 0x000fc80000400000 */
[----:B------:R-:W-:-:S05]  /*4e10*/  FFMA R2, R117, R11, R2 ;  /* 0x0000000b75027223 */ /* 0x000fca0000000002 */
[----:B------:R-:W-:-:S04]  /*4e20*/  F2FP.F16.F32.PACK_AB R2, RZ, R2 ;  /* 0x00000002ff02723e */ /* 0x000fc800000000ff */
[----:B------:R-:W-:-:S05]  /*4e30*/  PRMT R3, R2, 0x7610, R3 ;  /* 0x0000761002037816 */ /* 0x000fca0000000003 */
[----:B------:R2:W-:Y:S01]  /*4e40*/  @P5 STG.E.U16 desc[UR16][R128.64], R3 ;  /* 0x0000000380005986 */ /* 0x0005e2000c101510 */
[----:B------:R-:W-:-:S05]  /*4e50*/  IADD3 R2, P5, R12, R17, RZ ;  /* 0x000000110c027210 */ /* 0x000fca0007fbe0ff */
[----:B--2---:R-:W-:Y:S01]  /*4e60*/  IMAD.X R3, R13, 0x1, R21, P5 ;  /* 0x000000010d037824 */ /* 0x004fe200028e0615 */
[----:B------:R-:W-:-:S13]  /*4e70*/  ISETP.GT.AND P5, PT, R0, 0x48, P1 ;  /* 0x000000480000780c */ /* 0x000fda0000fa4270 */
[----:B------:R-:W-:Y:S05]  /*4e80*/  @!P5 BRA `(.L_x_111) ;  /* 0x00000000000cd947 */ /* 0x000fea0003800000 */
[----:B------:R-:W-:-:S04]  /*4e90*/  IADD3 R4, P6, R8, UR6, RZ ;  /* 0x0000000608047c10 */ /* 0x000fc8000ffde0ff */
[----:B------:R-:W-:-:S05]  /*4ea0*/  IADD3.X R5, R9, UR4, RZ, P6, !PT ;  /* 0x0000000409057c10 */ /* 0x000fca000b7fe4ff */
[----:B------:R2:W5:Y:S04]  /*4eb0*/  LDG.E.LTC128B.U16 R20, desc[UR16][R4.64] ;  /* 0x0000001004147981 */ /* 0x000568000c1e1520 */
.L_x_111:
[----:B------:R-:W-:Y:S05]  /*4ec0*/  BSYNC B0 ;  /* 0x0000000000007941 */ /* 0x000fea0003800000 */
.L_x_110:
        /* <DEDUP_REMOVED lines=8> */
[----:B------:R-:W-:-:S04]  /*4f50*/  IADD3 R4, P5, R8, UR5, RZ ;  /* 0x0000000508047c10 */ /* 0x000fc8000ffbe0ff */
[----:B--2---:R-:W-:Y:S02]  /*4f60*/  IADD3.X R5, R9, UR4, RZ, P5, !PT ;  /* 0x0000000409057c10 */ /* 0x004fe4000affe4ff */
[----:B------:R-:W-:-:S13]  /*4f70*/  ISETP.GT.AND P5, PT, R0, 0x48, P0 ;  /* 0x000000480000780c */ /* 0x000fda00007a4270 */
[----:B------:R-:W-:Y:S05]  /*4f80*/  @!P5 BRA `(.L_x_113) ;  /* 0x000000000004d947 */ /* 0x000fea0003800000 */
[----:B------:R2:W5:Y:S02]  /*4f90*/  LDG.E.LTC128B.U16 R20, desc[UR16][R4.64] ;  /* 0x0000001004147981 */ /* 0x000564000c1e1520 */
.L_x_113:
[----:B------:R-:W-:Y:S05]  /*4fa0*/  BSYNC B0 ;  /* 0x0000000000007941 */ /* 0x000fea0003800000 */
.L_x_112:
[----:B--2--5:R-:W-:Y:S01]  /*4fb0*/  HADD2.F32 R5, -RZ, R20.H0_H0 ;  /* 0x20000014ff057230 */ /* 0x024fe20000004100 */
[----:B------:R-:W-:Y:S01]  /*4fc0*/  ISETP.GT.AND P6, PT, R10, RZ, PT ;  /* 0x000000ff0a00720c */ /* 0x000fe20003fc4270 */
[----:B------:R-:W-:Y:S03]  /*4fd0*/  BSSY B0, `(.L_x_114) ;  /* 0x000000d000007945 */ /* 0x000fe60003800000 */
        /* <DEDUP_REMOVED lines=12> */
.L_x_115:
[----:B------:R-:W-:Y:S05]  /*50a0*/  BSYNC B0 ;  /* 0x0000000000007941 */ /* 0x000fea0003800000 */
.L_x_114:
[----:B-----5:R-:W-:Y:S01]  /*50b0*/  HADD2.F32 R7, -RZ, R20.H0_H0 ;  /* 0x20000014ff077230 */ /* 0x020fe20000004100 */
        /* <DEDUP_REMOVED lines=13> */
.L_x_117:
[----:B------:R-:W-:Y:S05]  /*5190*/  BSYNC B0 ;  /* 0x0000000000007941 */ /* 0x000fea0003800000 */
.L_x_116:
[----:B---3-5:R-:W-:Y:S01]  /*51a0*/  HADD2.F32 R7, -RZ, R20.H0_H0 ;  /* 0x20000014ff077230 */ /* 0x028fe20000004100 */
        /* <DEDUP_REMOVED lines=8> */
[----:B---3--:R-:W-:Y:S01]  /*5230*/  IMAD.X R7, R89, 0x1, R21, P5 ;  /* 0x0000000159077824 */ /* 0x008fe200028e0615 */
[----:B0-----:R-:W-:-:S04]  /*5240*/  IADD3 R8, P5, R22, UR22, RZ ;  /* 0x0000001616087c10 */ /* 0x001fc8000ffbe0ff */
[----:B------:R-:W-:Y:S02]  /*5250*/  IADD3.X R9, R23, UR4, RZ, P5, !PT ;  /* 0x0000000417097c10 */ /* 0x000fe4000affe4ff */
[----:B------:R-:W-:-:S13]  /*5260*/  ISETP.GT.AND P5, PT, R0, 0x88, P6 ;  /* 0x000000880000780c */ /* 0x000fda00037a4270 */
[----:B------:R-:W-:Y:S05]  /*5270*/  @!P5 BRA `(.L_x_119) ;  /* 0x000000000004d947 */ /* 0x000fea0003800000 */
[----:B------:R0:W5:Y:S02]  /*5280*/  LDG.E.LTC128B.U16 R20, desc[UR16][R8.64] ;  /* 0x0000001008147981 */ /* 0x000164000c1e1520 */
.L_x_119:
[----:B------:R-:W-:Y:S05]  /*5290*/  BSYNC B0 ;  /* 0x0000000000007941 */ /* 0x000fea0003800000 */
.L_x_118:
        /* <DEDUP_REMOVED lines=14> */
.L_x_121:
[----:B------:R-:W-:Y:S05]  /*5380*/  BSYNC B0 ;  /* 0x0000000000007941 */ /* 0x000fea0003800000 */
.L_x_120:
[----:B---3-5:R-:W-:Y:S01]  /*5390*/  HADD2.F32 R57, -RZ, R20.H0_H0 ;  /* 0x20000014ff397230 */ /* 0x028fe20000004100 */
        /* <DEDUP_REMOVED lines=13> */
.L_x_123:
[----:B------:R-:W-:Y:S05]  /*5470*/  BSYNC B0 ;  /* 0x0000000000007941 */ /* 0x000fea0003800000 */
.L_x_122:
        /* <DEDUP_REMOVED lines=8> */
[----:B---3--:R-:W-:Y:S01]  /*5500*/  IMAD.X R59, R13, 0x1, R21, P5 ;  /* 0x000000010d3b7824 */ /* 0x008fe200028e0615 */
[----:B------:R-:W-:-:S13]  /*5510*/  ISETP.GT.AND P5, PT, R0, 0x80, P6 ;  /* 0x000000800000780c */ /* 0x000fda00037a4270 */
[----:B------:R-:W-:Y:S05]  /*5520*/  @!P5 BRA `(.L_x_125) ;  /* 0x00000000000cd947 */ /* 0x000fea0003800000 */
[----:B------:R-:W-:-:S04]  /*5530*/  IADD3 R112, P6, R18, UR19, RZ ;  /* 0x0000001312707c10 */ /* 0x000fc8000ffde0ff */
[----:B------:R-:W-:-:S05]  /*5540*/  IADD3.X R113, R19, UR4, RZ, P6, !PT ;  /* 0x0000000413717c10 */ /* 0x000fca000b7fe4ff */
[----:B------:R3:W5:Y:S04]  /*5550*/  LDG.E.LTC128B.U16 R20, desc[UR16][R112.64] ;  /* 0x0000001070147981 */ /* 0x000768000c1e1520 */
.L_x_125:
[----:B------:R-:W-:Y:S05]  /*5560*/  BSYNC B0 ;  /* 0x0000000000007941 */ /* 0x000fea0003800000 */
.L_x_124:
        /* <DEDUP_REMOVED lines=14> */
.L_x_127:
[----:B------:R-:W-:Y:S05]  /*5650*/  BSYNC B0 ;  /* 0x0000000000007941 */ /* 0x000fea0003800000 */
.L_x_126:
        /* <DEDUP_REMOVED lines=14> */
.L_x_129:
[----:B------:R-:W-:Y:S05]  /*5740*/  BSYNC B0 ;  /* 0x0000000000007941 */ /* 0x000fea0003800000 */
.L_x_128:
        /* <DEDUP_REMOVED lines=14> */
.L_x_131:
[----:B------:R-:W-:Y:S05]  /*5830*/  BSYNC B0 ;  /* 0x0000000000007941 */ /* 0x000fea0003800000 */
.L_x_130:
        /* <DEDUP_REMOVED lines=14> */
.L_x_133:
[----:B------:R-:W-:Y:S05]  /*5920*/  BSYNC B0 ;  /* 0x0000000000007941 */ /* 0x000fea0003800000 */
.L_x_132:
        /* <DEDUP_REMOVED lines=14> */
.L_x_135:
[----:B------:R-:W-:Y:S05]  /*5a10*/  BSYNC B0 ;  /* 0x0000000000007941 */ /* 0x000fea0003800000 */
.L_x_134:
        /* <DEDUP_REMOVED lines=14> */
.L_x_137:
[----:B------:R-:W-:Y:S05]  /*5b00*/  BSYNC B0 ;  /* 0x0000000000007941 */ /* 0x000fea0003800000 */
.L_x_136:
        /* <DEDUP_REMOVED lines=14> */
.L_x_139:
[----:B------:R-:W-:Y:S05]  /*5bf0*/  BSYNC B0 ;  /* 0x0000000000007941 */ /* 0x000fea0003800000 */
.L_x_138:
        /* <DEDUP_REMOVED lines=14> */
.L_x_141:
[----:B------:R-:W-:Y:S05]  /*5ce0*/  BSYNC B0 ;  /* 0x0000000000007941 */ /* 0x000fea0003800000 */
.L_x_140:
        /* <DEDUP_REMOVED lines=14> */
.L_x_143:
[----:B------:R-:W-:Y:S05]  /*5dd0*/  BSYNC B0 ;  /* 0x0000000000007941 */ /* 0x000fea0003800000 */
.L_x_142:
        /* <DEDUP_REMOVED lines=14> */
.L_x_145:
[----:B------:R-:W-:Y:S05]  /*5ec0*/  BSYNC B0 ;  /* 0x0000000000007941 */ /* 0x000fea0003800000 */
.L_x_144:
        /* <DEDUP_REMOVED lines=14> */
.L_x_147:
[----:B------:R-:W-:Y:S05]  /*5fb0*/  BSYNC B0 ;  /* 0x0000000000007941 */ /* 0x000fea0003800000 */
.L_x_146:
        /* <DEDUP_REMOVED lines=14> */
.L_x_149:
[----:B------:R-:W-:Y:S05]  /*60a0*/  BSYNC B0 ;  /* 0x0000000000007941 */ /* 0x000fea0003800000 */
.L_x_148:
        /* <DEDUP_REMOVED lines=14> */
.L_x_151:
[----:B------:R-:W-:Y:S05]  /*6190*/  BSYNC B0 ;  /* 0x0000000000007941 */ /* 0x000fea0003800000 */
.L_x_150:
        /* <DEDUP_REMOVED lines=14> */
.L_x_153:
[----:B------:R-:W-:Y:S05]  /*6280*/  BSYNC B0 ;  /* 0x0000000000007941 */ /* 0x000fea0003800000 */
.L_x_152:
        /* <DEDUP_REMOVED lines=14> */
.L_x_155:
[----:B------:R-:W-:Y:S05]  /*6370*/  BSYNC B0 ;  /* 0x0000000000007941 */ /* 0x000fea0003800000 */
.L_x_154:
[----:B---3-5:R-:W-:Y:S01]  /*6380*/  HADD2.F32 R59, -RZ, R20.H0_H0 ;  /* 0x20000014ff3b7230 */ /* 0x028fe20000004100 */
[----:B------:R-:W-:Y:S04]  /*6390*/  BSSY B0, `(.L_x_156) ;  /* 0x000000c000007945 */ /* 0x000fe80003800000 */
        /* <DEDUP_REMOVED lines=11> */
.L_x_157:
[----:B------:R-:W-:Y:S05]  /*6450*/  BSYNC B0 ;  /* 0x0000000000007941 */ /* 0x000fea0003800000 */
.L_x_156:
        /* <DEDUP_REMOVED lines=14> */
.L_x_159:
[----:B------:R-:W-:Y:S05]  /*6540*/  BSYNC B0 ;  /* 0x0000000000007941 */ /* 0x000fea0003800000 */
.L_x_158:
[----:B---3-5:R-:W-:Y:S01]  /*6550*/  HADD2.F32 R61, -RZ, R20.H0_H0 ;  /* 0x20000014ff3d7230 */ /* 0x028fe20000004100 */
        /* <DEDUP_REMOVED lines=12> */
.L_x_161:
[----:B------:R-:W-:Y:S05]  /*6620*/  BSYNC B0 ;  /* 0x0000000000007941 */ /* 0x000fea0003800000 */
.L_x_160:
        /* <DEDUP_REMOVED lines=13> */
.L_x_163:
[----:B------:R-:W-:Y:S05]  /*6700*/  BSYNC B0 ;  /* 0x0000000000007941 */ /* 0x000fea0003800000 */
.L_x_162:
        /* <DEDUP_REMOVED lines=13> */
.L_x_165:
[----:B------:R-:W-:Y:S05]  /*67e0*/  BSYNC B0 ;  /* 0x0000000000007941 */ /* 0x000fea0003800000 */
.L_x_164:
        /* <DEDUP_REMOVED lines=13> */
.L_x_167:
[----:B------:R-:W-:Y:S05]  /*68c0*/  BSYNC B0 ;  /* 0x0000000000007941 */ /* 0x000fea0003800000 */
.L_x_166:
        /* <DEDUP_REMOVED lines=13> */
.L_x_169:
[----:B------:R-:W-:Y:S05]  /*69a0*/  BSYNC B0 ;  /* 0x0000000000007941 */ /* 0x000fea0003800000 */
.L_x_168:
        /* <DEDUP_REMOVED lines=13> */
.L_x_171:
[----:B------:R-:W-:Y:S05]  /*6a80*/  BSYNC B0 ;  /* 0x0000000000007941 */ /* 0x000fea0003800000 */
.L_x_170:
        /* <DEDUP_REMOVED lines=8> */
[----:B------:R-:W-:-:S04]  /*6b10*/  IADD3 R18, P5, R18, UR5, RZ ;  /* 0x0000000512127c10 */ /* 0x000fc8000ffbe0ff */
[----:B------:R-:W-:Y:S02]  /*6b20*/  IADD3.X R19, R19, UR4, RZ, P5, !PT ;  /* 0x0000000413137c10 */ /* 0x000fe4000affe4ff */
[----:B------:R-:W-:-:S13]  /*6b30*/  ISETP.GT.AND P5, PT, R0, 0x80, P0 ;  /* 0x000000800000780c */ /* 0x000fda00007a4270 */
[----:B------:R-:W-:Y:S05]  /*6b40*/  @!P5 BRA `(.L_x_173) ;  /* 0x000000000004d947 */ /* 0x000fea0003800000 */
[----:B------:R3:W5:Y:S02]  /*6b50*/  LDG.E.LTC128B.U16 R20, desc[UR16][R18.64] ;  /* 0x0000001012147981 */ /* 0x000764000c1e1520 */
.L_x_173:
[----:B------:R-:W-:Y:S05]  /*6b60*/  BSYNC B0 ;  /* 0x0000000000007941 */ /* 0x000fea0003800000 */
.L_x_172:
        /* <DEDUP_REMOVED lines=13> */
.L_x_175:
[----:B------:R-:W-:Y:S05]  /*6c40*/  BSYNC B0 ;  /* 0x0000000000007941 */ /* 0x000fea0003800000 */
.L_x_174:
        /* <DEDUP_REMOVED lines=9> */
[----:B---3--:R-:W-:Y:S02]  /*6ce0*/  IADD3.X R13, R23, UR4, RZ, P5, !PT ;  /* 0x00000004170d7c10 */ /* 0x008fe4000affe4ff */
[----:B------:R-:W-:-:S13]  /*6cf0*/  ISETP.GT.AND P5, PT, R0, 0x88, P0 ;  /* 0x000000880000780c */ /* 0x000fda00007a4270 */
[----:B------:R-:W-:Y:S05]  /*6d00*/  @!P5 BRA `(.L_x_177) ;  /* 0x000000000004d947 */ /* 0x000fea0003800000 */
[----:B------:R3:W5:Y:S02]  /*6d10*/  LDG.E.LTC128B.U16 R20, desc[UR16][R12.64] ;  /* 0x000000100c147981 */ /* 0x000764000c1e1520 */
.L_x_177:
[----:B------:R-:W-:Y:S05]  /*6d20*/  BSYNC B0 ;  /* 0x0000000000007941 */ /* 0x000fea0003800000 */
.L_x_176:
        /* <DEDUP_REMOVED lines=15> */
.L_x_179:
[----:B------:R-:W-:Y:S05]  /*6e20*/  BSYNC B0 ;  /* 0x0000000000007941 */ /* 0x000fea0003800000 */
.L_x_178:
        /* <DEDUP_REMOVED lines=11> */
[----:B-1----:R-:W-:-:S04]  /*6ee0*/  IADD3 R22, P6, R4, UR21, RZ ;  /* 0x0000001504167c10 */ /* 0x002fc8000ffde0ff */
[----:B------:R-:W-:-:S05]  /*6ef0*/  IADD3.X R23, R5, UR4, RZ, P6, !PT ;  /* 0x0000000405177c10 */ /* 0x000fca000b7fe4ff */
[----:B------:R3:W5:Y:S04]  /*6f00*/  LDG.E.LTC128B.U16 R20, desc[UR16][R22.64] ;  /* 0x0000001016147981 */ /* 0x000768000c1e1520 */
.L_x_181:
[----:B------:R-:W-:Y:S05]  /*6f10*/  BSYNC B0 ;  /* 0x0000000000007941 */ /* 0x000fea0003800000 */
.L_x_180:
[----:B-1-3-5:R-:W-:Y:S01]  /*6f20*/  HADD2.F32 R23, -RZ, R20.H0_H0 ;  /* 0x20000014ff177230 */ /* 0x02afe20000004100 */
[----:B------:R-:W-:Y:S01]  /*6f30*/  ISETP.GT.AND P6, PT, R10, RZ, PT ;  /* 0x000000ff0a00720c */ /* 0x000fe20003fc4270 */
[----:B------:R-:W-:Y:S03]  /*6f40*/  BSSY B0, `(.L_x_182) ;  /* 0x000000e000007945 */ /* 0x000fe60003800000 */
[----:B------:R-:W-:-:S04]  /*6f50*/  FMUL R16, R23, R14 ;  /* 0x0000000e17107220 */ /* 0x000fc80000400000 */
[----:B------:R-:W-:-:S05]  /*6f60*/  FFMA R16, R25, R11, R16 ;  /* 0x0000000b19107223 */ /* 0x000fca0000000010 */
[----:B------:R-:W-:-:S04]  /*6f70*/  F2FP.F16.F32.PACK_AB R16, RZ, R16 ;  /* 0x00000010ff10723e */ /* 0x000fc800000000ff */
[----:B------:R-:W-:Y:S02]  /*6f80*/  PRMT R23, R16, 0x7610, R23 ;  /* 0x0000761010177816 */ /* 0x000fe40000000017 */
[----:B------:R-:W-:-:S03]  /*6f90*/  PRMT R16, R20, 0x7610, R16 ;  /* 0x0000761014107816 */ /* 0x000fc60000000010 */
[----:B------:R1:W-:Y:S01]  /*6fa0*/  @P5 STG.E.U16 desc[UR16][R60.64], R23 ;  /* 0x000000173c005986 */ /* 0x0003e2000c101510 */
[----:B------:R-:W-:-:S05]  /*6fb0*/  IADD3 R22, P5, R6, R17, RZ ;  /* 0x0000001106167210 */ /* 0x000fca0007fbe0ff */
[----:B-1----:R-:W-:Y:S01]  /*6fc0*/  IMAD.X R23, R7, 0x1, R21, P5 ;  /* 0x0000000107177824 */ /* 0x002fe200028e0615 */
[----:B------:R-:W-:-:S13]  /*6fd0*/  ISETP.GT.AND P5, PT, R0, 0xc8, P6 ;  /* 0x000000c80000780c */ /* 0x000fda00037a4270 */
[----:B------:R-:W-:Y:S05]  /*6fe0*/  @!P5 BRA `(.L_x_183) ;  /* 0x00000000000cd947 */ /* 0x000fea0003800000 */
[----:B------:R-:W-:-:S04]  /*6ff0*/  IADD3 R16, P6, R8, UR22, RZ ;  /* 0x0000001608107c10 */ /* 0x000fc8000ffde0ff */
[----:B------:R-:W-:-:S05]  /*7000*/  IADD3.X R17, R9, UR4, RZ, P6, !PT ;  /* 0x0000000409117c10 */ /* 0x000fca000b7fe4ff */
[----:B------:R1:W5:Y:S04]  /*7010*/  LDG.E.LTC128B.U16 R16, desc[UR16][R16.64] ;  /* 0x0000001010107981 */ /* 0x000368000c1e1520 */
.L_x_183:
[----:B------:R-:W-:Y:S05]  /*7020*/  BSYNC B0 ;  /* 0x0000000000007941 */ /* 0x000fea0003800000 */
.L_x_182:
[----:B-1---5:R-:W-:Y:S01]  /*7030*/  HADD2.F32 R17, -RZ, R16.H0_H0 ;  /* 0x20000010ff117230 */ /* 0x022fe20000004100 */
        /* <DEDUP_REMOVED lines=9> */
[----:B-1----:R-:W-:Y:S05]  /*70d0*/  @!P5 BRA `(.L_x_185) ;  /* 0x00000000000cd947 */ /* 0x002fea0003800000 */
[----:B------:R-:W-:-:S04]  /*70e0*/  IADD3 R16, P6, R8, UR21, RZ ;  /* 0x0000001508107c10 */ /* 0x000fc8000ffde0ff */
[----:B------:R-:W-:-:S05]  /*70f0*/  IADD3.X R17, R9, UR4, RZ, P6, !PT ;  /* 0x0000000409117c10 */ /* 0x000fca000b7fe4ff */
[----:B------:R1:W5:Y:S04]  /*7100*/  LDG.E.LTC128B.U16 R16, desc[UR16][R16.64] ;  /* 0x0000001010107981 */ /* 0x000368000c1e1520 */
.L_x_185:
[----:B------:R-:W-:Y:S05]  /*7110*/  BSYNC B0 ;  /* 0x0000000000007941 */ /* 0x000fea0003800000 */
.L_x_184:
        /* <DEDUP_REMOVED lines=12> */
[----:B-1----:R-:W-:-:S05]  /*71e0*/  IADD3.X R17, R5, UR4, RZ, P6, !PT ;  /* 0x0000000405117c10 */ /* 0x002fca000b7fe4ff */
[----:B------:R3:W5:Y:S04]  /*71f0*/  LDG.E.LTC128B.U16 R16, desc[UR16][R16.64] ;  /* 0x0000001010107981 */ /* 0x000768000c1e1520 */
.L_x_187:
[----:B------:R-:W-:Y:S05]  /*7200*/  BSYNC B0 ;  /* 0x0000000000007941 */ /* 0x000fea0003800000 */
.L_x_186:
[----:B-----5:R-:W-:Y:S01]  /*7210*/  HADD2.F32 R15, -RZ, R16.H0_H0 ;  /* 0x20000010ff0f7230 */ /* 0x020fe20000004100 */
[----:B------:R-:W-:Y:S01]  /*7220*/  ISETP.GT.AND P6, PT, R10, 0x9, PT ;  /* 0x000000090a00780c */ /* 0x000fe20003fc4270 */
[----:B------:R-:W-:Y:S03]  /*7230*/  BSSY B0, `(.L_x_188) ;  /* 0x000000e000007945 */ /* 0x000fe60003800000 */
[----:B------:R-:W-:-:S04]  /*7240*/  FMUL R15, R15, R14 ;  /* 0x0000000e0f0f7220 */ /* 0x000fc80000400000 */
[----:B------:R-:W-:-:S05]  /*7250*/  FFMA R15, R28, R11, R15 ;  /* 0x0000000b1c0f7223 */ /* 0x000fca000000000f */
[----:B------:R-:W-:-:S04]  /*7260*/  F2FP.F16.F32.PACK_AB R15, RZ, R15 ;  /* 0x0000000fff0f723e */ /* 0x000fc800000000ff */
[----:B-1-3--:R-:W-:Y:S02]  /*7270*/  PRMT R17, R15, 0x7610, R17 ;  /* 0x000076100f117816 */ /* 0x00afe40000000011 */
[----:B------:R-:W-:-:S03]  /*7280*/  PRMT R15, R16, 0x7610, R15 ;  /* 0x00007610100f7816 */ /* 0x000fc6000000000f */
        /* <DEDUP_REMOVED lines=8> */
.L_x_189:
[----:B------:R-:W-:Y:S05]  /*7310*/  BSYNC B0 ;  /* 0x0000000000007941 */ /* 0x000fea0003800000 */
.L_x_188:
[----:B-1---5:R-:W-:Y:S01]  /*7320*/  HADD2.F32 R13, -RZ, R15.H0_H0 ;  /* 0x2000000fff0d7230 */ /* 0x022fe20000004100 */
[----:B------:R-:W-:Y:S01]  /*7330*/  ISETP.GT.AND P6, PT, R10, 0x8, PT ;  /* 0x000000080a00780c */ /* 0x000fe20003fc4270 */
        /* <DEDUP_REMOVED lines=14> */
.L_x_191:
[----:B------:R-:W-:Y:S05]  /*7420*/  BSYNC B0 ;  /* 0x0000000000007941 */ /* 0x000fea0003800000 */
.L_x_190:
        /* <DEDUP_REMOVED lines=14> */
.L_x_193:
[----:B------:R-:W-:Y:S05]  /*7510*/  BSYNC B0 ;  /* 0x0000000000007941 */ /* 0x000fea0003800000 */
.L_x_192:
        /* <DEDUP_REMOVED lines=14> */
.L_x_195:
[----:B------:R-:W-:Y:S05]  /*7600*/  BSYNC B0 ;  /* 0x0000000000007941 */ /* 0x000fea0003800000 */
.L_x_194:
        /* <DEDUP_REMOVED lines=14> */
.L_x_197:
[----:B------:R-:W-:Y:S05]  /*76f0*/  BSYNC B0 ;  /* 0x0000000000007941 */ /* 0x000fea0003800000 */
.L_x_196:
[----:B-1---5:R-:W-:Y:S01]  /*7700*/  HADD2.F32 R13, -RZ, R12.H0_H0 ;  /* 0x2000000cff0d7230 */ /* 0x022fe20000004100 */
[----:B------:R-:W-:Y:S01]  /*7710*/  ISETP.GT.AND P6, PT, R10, 0x10, PT ;  /* 0x000000100a00780c */ /* 0x000fe20003fc4270 */
        /* <DEDUP_REMOVED lines=13> */
.L_x_199:
[----:B------:R-:W-:Y:S05]  /*77f0*/  BSYNC B0 ;  /* 0x0000000000007941 */ /* 0x000fea0003800000 */
.L_x_198:
        /* <DEDUP_REMOVED lines=14> */
.L_x_201:
[----:B------:R-:W-:Y:S05]  /*78e0*/  BSYNC B0 ;  /* 0x0000000000007941 */ /* 0x000fea0003800000 */
.L_x_200:
        /* <DEDUP_REMOVED lines=14> */
.L_x_203:
[----:B------:R-:W-:Y:S05]  /*79d0*/  BSYNC B0 ;  /* 0x0000000000007941 */ /* 0x000fea0003800000 */
.L_x_202:
        /* <DEDUP_REMOVED lines=14> */
.L_x_205:
[----:B------:R-:W-:Y:S05]  /*7ac0*/  BSYNC B0 ;  /* 0x0000000000007941 */ /* 0x000fea0003800000 */
.L_x_204:
        /* <DEDUP_REMOVED lines=15> */
.L_x_207:
[----:B------:R-:W-:Y:S05]  /*7bc0*/  BSYNC B0 ;  /* 0x0000000000007941 */ /* 0x000fea0003800000 */
.L_x_206:
        /* <DEDUP_REMOVED lines=14> */
.L_x_209:
[----:B------:R-:W-:Y:S05]  /*7cb0*/  BSYNC B0 ;  /* 0x0000000000007941 */ /* 0x000fea0003800000 */
.L_x_208:
        /* <DEDUP_REMOVED lines=15> */
.L_x_211:
[----:B------:R-:W-:Y:S05]  /*7db0*/  BSYNC B0 ;  /* 0x0000000000007941 */ /* 0x000fea0003800000 */
.L_x_210:
        /* <DEDUP_REMOVED lines=14> */
.L_x_213:
[----:B------:R-:W-:Y:S05]  /*7ea0*/  BSYNC B0 ;  /* 0x0000000000007941 */ /* 0x000fea0003800000 */
.L_x_212:
[----:B-1---5:R-:W-:Y:S01]  /*7eb0*/  HADD2.F32 R13, -RZ, R12.H0_H0 ;  /* 0x2000000cff0d7230 */ /* 0x022fe20000004100 */
[----:B------:R-:W-:Y:S01]  /*7ec0*/  ISETP.GT.AND P6, PT, R10, 0x20, PT ;  /* 0x000000200a00780c */ /* 0x000fe20003fc4270 */
[----:B------:R-:W-:Y:S03]  /*7ed0*/  BSSY B0, `(.L_x_214) ;  /* 0x000000a000007945 */ /* 0x000fe60003800000 */
[----:B------:R-:W-:-:S04]  /*7ee0*/  FMUL R20, R13, R14 ;  /* 0x0000000e0d147220 */ /* 0x000fc80000400000 */
[----:B------:R-:W-:-:S05]  /*7ef0*/  FFMA R20, R41, R11, R20 ;  /* 0x0000000b29147223 */ /* 0x000fca0000000014 */
[----:B------:R-:W-:-:S05]  /*7f00*/  F2FP.F16.F32.PACK_AB R20, RZ, R20 ;  /* 0x00000014ff14723e */ /* 0x000fca00000000ff */
[----:B------:R1:W-:Y:S01]  /*7f10*/  @P5 STG.E.U16 desc[UR16][R24.64], R20 ;  /* 0x0000001418005986 */ /* 0x0003e2000c101510 */
[----:B------:R-:W-:-:S13]  /*7f20*/  ISETP.GT.AND P5, PT, R0, 0xc8, P6 ;  /* 0x000000c80000780c */ /* 0x000fda00037a4270 */
[----:B-1----:R-:W-:Y:S05]  /*7f30*/  @!P5 BRA `(.L_x_215) ;  /* 0x00000000000cd947 */ /* 0x002fea0003800000 */
[----:B------:R-:W-:-:S04]  /*7f40*/  IADD3 R12, P6, R8, UR12, RZ ;  /* 0x0000000c080c7c10 */ /* 0x000fc8000ffde0ff */
[----:B------:R-:W-:-:S05]  /*7f50*/  IADD3.X R13, R9, UR4, RZ, P6, !PT ;  /* 0x00000004090d7c10 */ /* 0x000fca000b7fe4ff */
[----:B------:R1:W5:Y:S04]  /*7f60*/  LDG.E.LTC128B.U16 R12, desc[UR16][R12.64] ;  /* 0x000000100c0c7981 */ /* 0x000368000c1e1520 */
.L_x_215:
[----:B------:R-:W-:Y:S05]  /*7f70*/  BSYNC B0 ;  /* 0x0000000000007941 */ /* 0x000fea0003800000 */
.L_x_214:
        /* <DEDUP_REMOVED lines=12> */
.L_x_217:
[----:B------:R-:W-:Y:S05]  /*8040*/  BSYNC B0 ;  /* 0x0000000000007941 */ /* 0x000fea0003800000 */
.L_x_216:
        /* <DEDUP_REMOVED lines=15> */
.L_x_219:
[----:B------:R-:W-:Y:S05]  /*8140*/  BSYNC B0 ;  /* 0x0000000000007941 */ /* 0x000fea0003800000 */
.L_x_218:
[----:B-1---5:R-:W-:Y:S01]  /*8150*/  HADD2.F32 R13, -RZ, R12.H0_H0 ;  /* 0x2000000cff0d7230 */ /* 0x022fe20000004100 */
        /* <DEDUP_REMOVED lines=12> */
.L_x_221:
[----:B------:R-:W-:Y:S05]  /*8220*/  BSYNC B0 ;  /* 0x0000000000007941 */ /* 0x000fea0003800000 */
.L_x_220:
[----:B-1---5:R-:W-:Y:S01]  /*8230*/  HADD2.F32 R13, -RZ, R12.H0_H0 ;  /* 0x2000000cff0d7230 */ /* 0x022fe20000004100 */
[----:B------:R-:W-:Y:S01]  /*8240*/  ISETP.GT.AND P6, PT, R10, 0x28, PT ;  /* 0x000000280a00780c */ /* 0x000fe20003fc4270 */
[----:B------:R-:W-:Y:S03]  /*8250*/  BSSY B0, `(.L_x_222) ;  /* 0x000000c000007945 */ /* 0x000fe60003800000 */
[----:B------:R-:W-:Y:S01]  /*8260*/  FMUL R10, R13, R14 ;  /* 0x0000000e0d0a7220 */ /* 0x000fe20000400000 */
[----:B------:R-:W-:-:S03]  /*8270*/  ISETP.GT.AND P6, PT, R0, 0xc8, P6 ;  /* 0x000000c80000780c */ /* 0x000fc600037c4270 */
[----:B------:R-:W-:-:S05]  /*8280*/  FFMA R10, R45, R11, R10 ;  /* 0x0000000b2d0a7223 */ /* 0x000fca000000000a */
[----:B------:R-:W-:-:S04]  /*8290*/  F2FP.F16.F32.PACK_AB R10, RZ, R10 ;  /* 0x0000000aff0a723e */ /* 0x000fc800000000ff */
[----:B------:R-:W-:Y:S02]  /*82a0*/  PRMT R13, R10, 0x7610, R13 ;  /* 0x000076100a0d7816 */ /* 0x000fe4000000000d */
[----:B------:R-:W-:-:S03]  /*82b0*/  PRMT R10, R12, 0x7610, R10 ;  /* 0x000076100c0a7816 */ /* 0x000fc6000000000a */
[----:B------:R1:W-:Y:S01]  /*82c0*/  @P5 STG.E.U16 desc[UR16][R18.64], R13 ;  /* 0x0000000d12005986 */ /* 0x0003e2000c101510 */
[----:B------:R-:W-:Y:S05]  /*82d0*/  @!P6 BRA `(.L_x_223) ;  /* 0x00000000000ce947 */ /* 0x000fea0003800000 */
[----:B------:R-:W-:-:S04]  /*82e0*/  IADD3 R12, P5, R8, UR10, RZ ;  /* 0x0000000a080c7c10 */ /* 0x000fc8000ffbe0ff */
[----:B-1----:R-:W-:-:S05]  /*82f0*/  IADD3.X R13, R9, UR4, RZ, P5, !PT ;  /* 0x00000004090d7c10 */ /* 0x002fca000affe4ff */
[----:B------:R3:W5:Y:S04]  /*8300*/  LDG.E.LTC128B.U16 R10, desc[UR16][R12.64] ;  /* 0x000000100c0a7981 */ /* 0x000768000c1e1520 */
.L_x_223:
[----:B------:R-:W-:Y:S05]  /*8310*/  BSYNC B0 ;  /* 0x0000000000007941 */ /* 0x000fea0003800000 */
.L_x_222:
[----:B-1-3-5:R-:W-:Y:S01]  /*8320*/  HADD2.F32 R13, -RZ, R10.H0_H0 ;  /* 0x2000000aff0d7230 */ /* 0x02afe20000004100 */
[----:B------:R-:W-:Y:S01]  /*8330*/  IADD3 R12, P5, R6, R101, RZ ;  /* 0x00000065060c7210 */ /* 0x000fe20007fbe0ff */
[----:B------:R-:W-:Y:S01]  /*8340*/  BSSY B0, `(.L_x_224) ;  /* 0x000000b000007945 */ /* 0x000fe20003800000 */
[----:B------:R-:W-:Y:S02]  /*8350*/  ISETP.GT.AND P4, PT, R0, 0xc8, P4 ;  /* 0x000000c80000780c */ /* 0x000fe40002784270 */
[----:B------:R-:W-:-:S04]  /*8360*/  FMUL R13, R13, R14 ;  /* 0x0000000e0d0d7220 */ /* 0x000fc80000400000 */
[----:B------:R-:W-:-:S05]  /*8370*/  FFMA R13, R46, R11, R13 ;  /* 0x0000000b2e0d7223 */ /* 0x000fca000000000d */
[----:B------:R-:W-:Y:S01]  /*8380*/  F2FP.F16.F32.PACK_AB R15, RZ, R13 ;  /* 0x0000000dff0f723e */ /* 0x000fe200000000ff */
[----:B------:R-:W-:-:S05]  /*8390*/  IMAD.X R13, R7, 0x1, R21, P5 ;  /* 0x00000001070d7824 */ /* 0x000fca00028e0615 */
[----:B------:R1:W-:Y:S01]  /*83a0*/  @P6 STG.E.U16 desc[UR16][R12.64], R15 ;  /* 0x0000000f0c006986 */ /* 0x0003e2000c101510 */
[----:B------:R-:W-:Y:S05]  /*83b0*/  @!P4 BRA `(.L_x_225) ;  /* 0x00000000000cc947 */ /* 0x000fea0003800000 */
[----:B-1----:R-:W-:-:S04]  /*83c0*/  IADD3 R12, P5, R8, UR9, RZ ;  /* 0x00000009080c7c10 */ /* 0x002fc8000ffbe0ff */
[----:B------:R-:W-:-:S05]  /*83d0*/  IADD3.X R13, R9, UR4, RZ, P5, !PT ;  /* 0x00000004090d7c10 */ /* 0x000fca000affe4ff */
[----:B------:R3:W5:Y:S04]  /*83e0*/  LDG.E.LTC128B.U16 R10, desc[UR16][R12.64] ;  /* 0x000000100c0a7981 */ /* 0x000768000c1e1520 */
.L_x_225:
[----:B------:R-:W-:Y:S05]  /*83f0*/  BSYNC B0 ;  /* 0x0000000000007941 */ /* 0x000fea0003800000 */
.L_x_224:
[----:B-1-3-5:R-:W-:Y:S01]  /*8400*/  HADD2.F32 R13, -RZ, R10.H0_H0 ;  /* 0x2000000aff0d7230 */ /* 0x02afe20000004100 */
[----:B------:R-:W-:Y:S01]  /*8410*/  ISETP.GT.AND P5, PT, R0, 0xc0, P3 ;  /* 0x000000c00000780c */ /* 0x000fe20001fa4270 */
[----:B------:R-:W-:Y:S03]  /*8420*/  BSSY B0, `(.L_x_226) ;  /* 0x000000b000007945 */ /* 0x000fe60003800000 */
[----:B------:R-:W-:-:S04]  /*8430*/  FMUL R12, R13, R14 ;  /* 0x0000000e0d0c7220 */ /* 0x000fc80000400000 */
[----:B------:R-:W-:Y:S01]  /*8440*/  FFMA R47, R47, R11, R12 ;  /* 0x0000000b2f2f7223 */ /* 0x000fe2000000000c */
[----:B------:R-:W-:-:S04]  /*8450*/  IADD3 R12, P6, R6, R103, RZ ;  /* 0x00000067060c7210 */ /* 0x000fc80007fde0ff */
[----:B------:R-:W-:Y:S01]  /*8460*/  F2FP.F16.F32.PACK_AB R47, RZ, R47 ;  /* 0x0000002fff2f723e */ /* 0x000fe200000000ff */
[----:B------:R-:W-:-:S05]  /*8470*/  IMAD.X R13, R7, 0x1, R21, P6 ;  /* 0x00000001070d7824 */ /* 0x000fca00030e0615 */
[----:B------:R1:W-:Y:S01]  /*8480*/  @P4 STG.E.U16 desc[UR16][R12.64], R47 ;  /* 0x0000002f0c004986 */ /* 0x0003e2000c101510 */
[----:B------:R-:W-:Y:S05]  /*8490*/  @!P5 BRA `(.L_x_227) ;  /* 0x00000000000cd947 */ /* 0x000fea0003800000 */
[----:B-1----:R-:W-:-:S04]  /*84a0*/  IADD3 R12, P4, R4, UR8, RZ ;  /* 0x00000008040c7c10 */ /* 0x002fc8000ff9e0ff */
[----:B------:R-:W-:-:S05]  /*84b0*/  IADD3.X R13, R5, UR4, RZ, P4, !PT ;  /* 0x00000004050d7c10 */ /* 0x000fca000a7fe4ff */
[----:B------:R3:W5:Y:S04]  /*84c0*/  LDG.E.LTC128B.U16 R10, desc[UR16][R12.64] ;  /* 0x000000100c0a7981 */ /* 0x000768000c1e1520 */
.L_x_227:
[----:B------:R-:W-:Y:S05]  /*84d0*/  BSYNC B0 ;  /* 0x0000000000007941 */ /* 0x000fea0003800000 */
.L_x_226:
        /* <DEDUP_REMOVED lines=13> */
.L_x_229:
[----:B------:R-:W-:Y:S05]  /*85b0*/  BSYNC B0 ;  /* 0x0000000000007941 */ /* 0x000fea0003800000 */
.L_x_228:
        /* <DEDUP_REMOVED lines=13> */
.L_x_231:
[----:B------:R-:W-:Y:S05]  /*8690*/  BSYNC B0 ;  /* 0x0000000000007941 */ /* 0x000fea0003800000 */
.L_x_230:
        /* <DEDUP_REMOVED lines=13> */
.L_x_233:
[----:B------:R-:W-:Y:S05]  /*8770*/  BSYNC B0 ;  /* 0x0000000000007941 */ /* 0x000fea0003800000 */
.L_x_232:
        /* <DEDUP_REMOVED lines=13> */
.L_x_235:
[----:B------:R-:W-:Y:S05]  /*8850*/  BSYNC B0 ;  /* 0x0000000000007941 */ /* 0x000fea0003800000 */
.L_x_234:
[----:B-1-3-5:R-:W-:Y:S01]  /*8860*/  HADD2.F32 R13, -RZ, R10.H0_H0 ;  /* 0x2000000aff0d7230 */ /* 0x02afe20000004100 */
[----:B------:R-:W-:Y:S01]  /*8870*/  IADD3 R12, P4, R2, R109, RZ ;  /* 0x0000006d020c7210 */ /* 0x000fe20007f9e0ff */
[----:B------:R-:W-:Y:S01]  /*8880*/  BSSY B0, `(.L_x_236) ;  /* 0x000000b000007945 */ /* 0x000fe20003800000 */
[----:B------:R-:W-:Y:S02]  /*8890*/  ISETP.GT.AND P2, PT, R0, 0xc0, P0 ;  /* 0x000000c00000780c */ /* 0x000fe40000744270 */
[----:B------:R-:W-:-:S04]  /*88a0*/  FMUL R13, R13, R14 ;  /* 0x0000000e0d0d7220 */ /* 0x000fc80000400000 */
[----:B------:R-:W-:-:S05]  /*88b0*/  FFMA R13, R52, R11, R13 ;  /* 0x0000000b340d7223 */ /* 0x000fca000000000d */
[----:B------:R-:W-:Y:S01]  /*88c0*/  F2FP.F16.F32.PACK_AB R15, RZ, R13 ;  /* 0x0000000dff0f723e */ /* 0x000fe200000000ff */
[----:B------:R-:W-:Y:S01]  /*88d0*/  IMAD.X R13, R3, 0x1, R21, P4 ;  /* 0x00000001030d7824 */ /* 0x000fe200020e0615 */
[----:B--2---:R-:W-:-:S04]  /*88e0*/  IADD3 R4, P4, R4, UR5, RZ ;  /* 0x0000000504047c10 */ /* 0x004fc8000ff9e0ff */
[----:B------:R1:W-:Y:S01]  /*88f0*/  @P3 STG.E.U16 desc[UR16][R12.64], R15 ;  /* 0x0000000f0c003986 */ /* 0x0003e2000c101510 */
[----:B------:R-:W-:Y:S01]  /*8900*/  IADD3.X R5, R5, UR4, RZ, P4, !PT ;  /* 0x0000000405057c10 */ /* 0x000fe2000a7fe4ff */
[----:B------:R-:W-:Y:S07]  /*8910*/  @!P2 BRA `(.L_x_237) ;  /* 0x000000000004a947 */ /* 0x000fee0003800000 */
[----:B------:R2:W5:Y:S02]  /*8920*/  LDG.E.LTC128B.U16 R10, desc[UR16][R4.64] ;  /* 0x00000010040a7981 */ /* 0x000564000c1e1520 */
.L_x_237:
[----:B------:R-:W-:Y:S05]  /*8930*/  BSYNC B0 ;  /* 0x0000000000007941 */ /* 0x000fea0003800000 */
.L_x_236:
[----:B--2--5:R-:W-:Y:S01]  /*8940*/  HADD2.F32 R5, -RZ, R10.H0_H0 ;  /* 0x2000000aff057230 */ /* 0x024fe20000004100 */
[----:B------:R-:W-:Y:S01]  /*8950*/  IADD3 R2, P3, R2, R111, RZ ;  /* 0x0000006f02027210 */ /* 0x000fe20007f7e0ff */
[----:B------:R-:W-:Y:S01]  /*8960*/  BSSY B0, `(.L_x_238) ;  /* 0x000000b000007945 */ /* 0x000fe20003800000 */
[----:B------:R-:W-:Y:S02]  /*8970*/  ISETP.GT.AND P1, PT, R0, 0xc8, P1 ;  /* 0x000000c80000780c */ /* 0x000fe40000f24270 */
[----:B------:R-:W-:Y:S01]  /*8980*/  FMUL R4, R5, R14 ;  /* 0x0000000e05047220 */ /* 0x000fe20000400000 */
[----:B------:R-:W-:-:S03]  /*8990*/  IMAD.X R3, R3, 0x1, R21, P3 ;  /* 0x0000000103037824 */ /* 0x000fc600018e0615 */
[----:B------:R-:W-:-:S05]  /*89a0*/  FFMA R4, R53, R11, R4 ;  /* 0x0000000b35047223 */ /* 0x000fca0000000004 */
[----:B------:R-:W-:-:S05]  /*89b0*/  F2FP.F16.F32.PACK_AB R4, RZ, R4 ;  /* 0x00000004ff04723e */ /* 0x000fca00000000ff */
[----:B------:R2:W-:Y:S01]  /*89c0*/  @P2 STG.E.U16 desc[UR16][R2.64], R4 ;  /* 0x0000000402002986 */ /* 0x0005e2000c101510 */
[----:B------:R-:W-:Y:S05]  /*89d0*/  @!P1 BRA `(.L_x_239) ;  /* 0x00000000000c9947 */ /* 0x000fea0003800000 */
[----:B--2---:R-:W-:-:S04]  /*89e0*/  IADD3 R2, P2, R8, UR6, RZ ;  /* 0x0000000608027c10 */ /* 0x004fc8000ff5e0ff */
[----:B------:R-:W-:-:S05]  /*89f0*/  IADD3.X R3, R9, UR4, RZ, P2, !PT ;  /* 0x0000000409037c10 */ /* 0x000fca00097fe4ff */
[----:B------:R3:W5:Y:S04]  /*8a00*/  LDG.E.LTC128B.U16 R10, desc[UR16][R2.64] ;  /* 0x00000010020a7981 */ /* 0x000768000c1e1520 */
.L_x_239:
[----:B------:R-:W-:Y:S05]  /*8a10*/  BSYNC B0 ;  /* 0x0000000000007941 */ /* 0x000fea0003800000 */
.L_x_238:
[----:B--23-5:R-:W-:Y:S01]  /*8a20*/  HADD2.F32 R3, -RZ, R10.H0_H0 ;  /* 0x2000000aff037230 */ /* 0x02cfe20000004100 */
[----:B------:R-:W-:Y:S01]  /*8a30*/  IADD3 R2, P2, R6, R109, RZ ;  /* 0x0000006d06027210 */ /* 0x000fe20007f5e0ff */
[----:B------:R-:W-:Y:S01]  /*8a40*/  BSSY B0, `(.L_x_240) ;  /* 0x000000c000007945 */ /* 0x000fe20003800000 */
[----:B------:R-:W-:Y:S02]  /*8a50*/  ISETP.GT.AND P0, PT, R0, 0xc8, P0 ;  /* 0x000000c80000780c */ /* 0x000fe40000704270 */
[----:B------:R-:W-:-:S04]  /*8a60*/  FMUL R3, R3, R14 ;  /* 0x0000000e03037220 */ /* 0x000fc80000400000 */
[----:B------:R-:W-:-:S05]  /*8a70*/  FFMA R3, R54, R11, R3 ;  /* 0x0000000b36037223 */ /* 0x000fca0000000003 */
[----:B------:R-:W-:Y:S01]  /*8a80*/  F2FP.F16.F32.PACK_AB R5, RZ, R3 ;  /* 0x00000003ff05723e */ /* 0x000fe200000000ff */
[----:B------:R-:W-:Y:S01]  /*8a90*/  IMAD.X R3, R7, 0x1, R21, P2 ;  /* 0x0000000107037824 */ /* 0x000fe200010e0615 */
[----:B------:R-:W-:Y:S02]  /*8aa0*/  IADD3 R4, P2, R8, UR5, RZ ;  /* 0x0000000508047c10 */ /* 0x000fe4000ff5e0ff */
[----:B------:R-:W-:Y:S02]  /*8ab0*/  PRMT R0, R5, 0x7610, R0 ;  /* 0x0000761005007816 */ /* 0x000fe40000000000 */
[----:B------:R-:W-:-:S03]  /*8ac0*/  IADD3.X R5, R9, UR4, RZ, P2, !PT ;  /* 0x0000000409057c10 */ /* 0x000fc600097fe4ff */
[----:B------:R2:W-:Y:S01]  /*8ad0*/  @P1 STG.E.U16 desc[UR16][R2.64], R0 ;  /* 0x0000000002001986 */ /* 0x0005e2000c101510 */
[----:B------:R-:W-:Y:S05]  /*8ae0*/  @!P0 BRA `(.L_x_241) ;  /* 0x0000000000048947 */ /* 0x000fea0003800000 */
[----:B------:R3:W5:Y:S02]  /*8af0*/  LDG.E.LTC128B.U16 R10, desc[UR16][R4.64] ;  /* 0x00000010040a7981 */ /* 0x000764000c1e1520 */
.L_x_241:
[----:B------:R-:W-:Y:S05]  /*8b00*/  BSYNC B0 ;  /* 0x0000000000007941 */ /* 0x000fea0003800000 */
.L_x_240:
[----:B--2--5:R-:W-:Y:S01]  /*8b10*/  HADD2.F32 R3, -RZ, R10.H0_H0 ;  /* 0x2000000aff037230 */ /* 0x024fe20000004100 */
[----:B------:R-:W-:-:S04]  /*8b20*/  IADD3 R2, P1, R6, R111, RZ ;  /* 0x0000006f06027210 */ /* 0x000fc80007f3e0ff */
[----:B------:R-:W-:-:S04]  /*8b30*/  FMUL R14, R3, R14 ;  /* 0x0000000e030e7220 */ /* 0x000fc80000400000 */
[----:B------:R-:W-:Y:S01]  /*8b40*/  FFMA R14, R55, R11, R14 ;  /* 0x0000000b370e7223 */ /* 0x000fe2000000000e */
[----:B------:R-:W-:Y:S06]  /*8b50*/  @!P0 EXIT ;  /* 0x000000000000894d */ /* 0x000fec0003800000 */
[----:B------:R-:W-:Y:S01]  /*8b60*/  F2FP.F16.F32.PACK_AB R14, RZ, R14 ;  /* 0x0000000eff0e723e */ /* 0x000fe200000000ff */
[----:B------:R-:W-:-:S05]  /*8b70*/  IMAD.X R3, R7, 0x1, R21, P1 ;  /* 0x0000000107037824 */ /* 0x000fca00008e0615 */
[----:B------:R-:W-:Y:S01]  /*8b80*/  STG.E.U16 desc[UR16][R2.64], R14 ;  /* 0x0000000e02007986 */ /* 0x000fe2000c101510 */
[----:B------:R-:W-:Y:S05]  /*8b90*/  EXIT ;  /* 0x000000000000794d */ /* 0x000fea0003800000 */
.L_x_21:
[----:B------:R-:W-:Y:S01]  /*8ba0*/  ULDC.64 UR4, c[0x0][0x650] ;  /* 0x0001940000047ab9 */ /* 0x000fe20000000a00 */
[-C--:B------:R-:W-:Y:S01]  /*8bb0*/  FMUL R120, R120, R11.reuse ;  /* 0x0000000b78787220 */ /* 0x080fe20000400000 */
[----:B------:R-:W-:Y:S01]  /*8bc0*/  LEA R2, P1, R18, UR4, 0x1 ;  /* 0x0000000412027c11 */ /* 0x000fe2000f8208ff */
[-C--:B------:R-:W-:Y:S01]  /*8bd0*/  FMUL R121, R121, R11.reuse ;  /* 0x0000000b79797220 */ /* 0x080fe20000400000 */
[----:B------:R-:W-:Y:S01]  /*8be0*/  ISETP.GT.AND P4, PT, R10, 0x1, PT ;  /* 0x000000010a00780c */ /* 0x000fe20003f84270 */
[-C--:B------:R-:W-:Y:S01]  /*8bf0*/  FMUL R122, R122, R11.reuse ;  /* 0x0000000b7a7a7220 */ /* 0x080fe20000400000 */
[----:B------:R-:W-:Y:S01]  /*8c00*/  F2FP.F16.F32.PACK_AB R120, RZ, R120 ;  /* 0x00000078ff78723e */ /* 0x000fe200000000ff */
[-C--:B------:R-:W-:Y:S01]  /*8c10*/  FMUL R123, R123, R11.reuse ;  /* 0x0000000b7b7b7220 */ /* 0x080fe20000400000 */
[----:B------:R-:W-:Y:S01]  /*8c20*/  LEA.HI.X R3, R18, UR5, R21, 0x1, P1 ;  /* 0x0000000512037c11 */ /* 0x000fe200088f0c15 */
[-C--:B------:R-:W-:Y:S01]  /*8c30*/  FMUL R124, R124, R11.reuse ;  /* 0x0000000b7c7c7220 */ /* 0x080fe20000400000 */
[----:B------:R-:W-:Y:S01]  /*8c40*/  ISETP.GT.AND P2, PT, R10, RZ, PT ;  /* 0x000000ff0a00720c */ /* 0x000fe20003f44270 */
[-C--:B------:R-:W-:Y:S01]  /*8c50*/  FMUL R125, R125, R11.reuse ;  /* 0x0000000b7d7d7220 */ /* 0x080fe20000400000 */
[C---:B------:R-:W-:Y:S01]  /*8c60*/  ISETP.GT.AND P1, PT, R0.reuse, RZ, P4 ;  /* 0x000000ff0000720c */ /* 0x040fe20002724270 */
[----:B------:R-:W-:Y:S01]  /*8c70*/  @P0 STG.E.U16 desc[UR16][R2.64], R120 ;  /* 0x0000007802000986 */ /* 0x000fe2000c101510 */
[----:B------:R-:W-:Y:S01]  /*8c80*/  ISETP.GT.AND P2, PT, R0, 0x8, P2 ;  /* 0x000000080000780c */ /* 0x000fe20001744270 */
[-C--:B------:R-:W-:Y:S01]  /*8c90*/  FMUL R126, R126, R11.reuse ;  /* 0x0000000b7e7e7220 */ /* 0x080fe20000400000 */
[----:B------:R-:W-:Y:S01]  /*8ca0*/  ISETP.GT.AND P0, PT, R0, 0x8, P4 ;  /* 0x000000080000780c */ /* 0x000fe20002704270 */
[-C--:B------:R-:W-:Y:S01]  /*8cb0*/  FMUL R127, R127, R11.reuse ;  /* 0x0000000b7f7f7220 */ /* 0x080fe20000400000 */
[----:B------:R-:W-:Y:S01]  /*8cc0*/  SHF.L.U64.HI R15, R16, 0x1, R15 ;  /* 0x00000001100f7819 */ /* 0x000fe2000001020f */
[-C--:B------:R-:W-:Y:S01]  /*8cd0*/  FMUL R128, R128, R11.reuse ;  /* 0x0000000b80807220 */ /* 0x080fe20000400000 */
[----:B------:R-:W-:Y:S01]  /*8ce0*/  LEA R4, P3, R16, R2, 0x1 ;  /* 0x0000000210047211 */ /* 0x000fe200078608ff */
[----:B------:R-:W-:Y:S01]  /*8cf0*/  FMUL R129, R129, R11 ;  /* 0x0000000b81817220 */ /* 0x000fe20000400000 */
[----:B------:R-:W-:Y:S01]  /*8d00*/  F2FP.F16.F32.PACK_AB R121, RZ, R121 ;  /* 0x00000079ff79723e */ /* 0x000fe200000000ff */
[----:B------:R-:W-:Y:S01]  /*8d10*/  FMUL R130, R130, R11 ;  /* 0x0000000b82827220 */ /* 0x000fe20000400000 */
[----:B------:R-:W-:Y:S01]  /*8d20*/  F2FP.F16.F32.PACK_AB R122, RZ, R122 ;  /* 0x0000007aff7a723e */ /* 0x000fe200000000ff */
[----:B------:R-:W-:Y:S01]  /*8d30*/  IMAD.X R5, R15, 0x1, R3, P3 ;  /* 0x000000010f057824 */ /* 0x000fe200018e0603 */
[----:B------:R-:W-:Y:S01]  /*8d40*/  F2FP.F16.F32.PACK_AB R123, RZ, R123 ;  /* 0x0000007bff7b723e */ /* 0x000fe200000000ff */
[----:B------:R-:W-:Y:S01]  /*8d50*/  @P1 STG.E.U16 desc[UR16][R2.64+0x2], R121 ;  /* 0x0000027902001986 */ /* 0x000fe2000c101510 */
[C---:B------:R-:W-:Y:S01]  /*8d60*/  ISETP.GT.AND P5, PT, R10.reuse, 0x8, PT ;  /* 0x000000080a00780c */ /* 0x040fe20003fa4270 */
[-C--:B------:R-:W-:Y:S01]  /*8d70*/  FMUL R131, R131, R11.reuse ;  /* 0x0000000b83837220 */ /* 0x080fe20000400000 */
[----:B------:R-:W-:Y:S01]  /*8d80*/  ISETP.GT.AND P4, PT, R10, 0x9, PT ;  /* 0x000000090a00780c */ /* 0x000fe20003f84270 */
[----:B------:R-:W-:Y:S01]  /*8d90*/  @P2 STG.E.U16 desc[UR16][R4.64], R122 ;  /* 0x0000007a04002986 */ /* 0x000fe2000c101510 */
[----:B------:R-:W-:Y:S01]  /*8da0*/  ISETP.GT.AND P1, PT, R0, RZ, P5 ;  /* 0x000000ff0000720c */ /* 0x000fe20002f24270 */
[----:B------:R-:W-:Y:S01]  /*8db0*/  IMAD.SHL.U32 R9, R12, 0x80, RZ ;  /* 0x000000800c097824 */ /* 0x000fe200078e00ff */
[C---:B------:R-:W-:Y:S01]  /*8dc0*/  ISETP.GT.AND P2, PT, R0.reuse, RZ, P4 ;  /* 0x000000ff0000720c */ /* 0x040fe20002744270 */
[----:B------:R-:W-:Y:S01]  /*8dd0*/  @P0 STG.E.U16 desc[UR16][R4.64+0x2], R123 ;  /* 0x0000027b04000986 */ /* 0x000fe2000c101510 */
[----:B------:R-:W-:Y:S01]  /*8de0*/  ISETP.GT.AND P0, PT, R0, 0x8, P5 ;  /* 0x000000080000780c */ /* 0x000fe20002f04270 */
[-C--:B------:R-:W-:Y:S01]  /*8df0*/  FMUL R132, R132, R11.reuse ;  /* 0x0000000b84847220 */ /* 0x080fe20000400000 */
[----:B------:R-:W-:Y:S01]  /*8e00*/  F2FP.F16.F32.PACK_AB R124, RZ, R124 ;  /* 0x0000007cff7c723e */ /* 0x000fe200000000ff */
[----:B------:R-:W-:Y:S01]  /*8e10*/  FMUL R133, R133, R11 ;  /* 0x0000000b85857220 */ /* 0x000fe20000400000 */
[----:B------:R-:W-:Y:S01]  /*8e20*/  F2FP.F16.F32.PACK_AB R125, RZ, R125 ;  /* 0x0000007dff7d723e */ /* 0x000fe200000000ff */
[-C--:B------:R-:W-:Y:S01]  /*8e30*/  FMUL R134, R134, R11.reuse ;  /* 0x0000000b86867220 */ /* 0x080fe20000400000 */
[----:B------:R-:W-:Y:S01]  /*8e40*/  F2FP.F16.F32.PACK_AB R126, RZ, R126 ;  /* 0x0000007eff7e723e */ /* 0x000fe200000000ff */
[-C--:B------:R-:W-:Y:S01]  /*8e50*/  FMUL R135, R135, R11.reuse ;  /* 0x0000000b87877220 */ /* 0x080fe20000400000 */
[----:B------:R-:W-:Y:S01]  /*8e60*/  ISETP.GT.AND P3, PT, R10, 0x10, PT ;  /* 0x000000100a00780c */ /* 0x000fe20003f64270 */
[----:B------:R-:W-:Y:S01]  /*8e70*/  @P1 STG.E.U16 desc[UR16][R2.64+0x10], R124 ;  /* 0x0000107c02001986 */ /* 0x000fe2000c101510 */
[----:B------:R-:W-:Y:S01]  /*8e80*/  ISETP.GT.AND P1, PT, R0, 0x8, P4 ;  /* 0x000000080000780c */ /* 0x000fe20002724270 */
[----:B------:R-:W-:Y:S01]  /*8e90*/  FMUL R136, R136, R11 ;  /* 0x0000000b88887220 */ /* 0x000fe20000400000 */
[----:B------:R-:W-:Y:S01]  /*8ea0*/  F2FP.F16.F32.PACK_AB R127, RZ, R127 ;  /* 0x0000007fff7f723e */ /* 0x000fe200000000ff */
[----:B------:R-:W-:Y:S01]  /*8eb0*/  @P2 STG.E.U16 desc[UR16][R2.64+0x12], R125 ;  /* 0x0000127d02002986 */ /* 0x000fe2000c101510 */
[----:B------:R-:W-:Y:S01]  /*8ec0*/  F2FP.F16.F32.PACK_AB R128, RZ, R128 ;  /* 0x00000080ff80723e */ /* 0x000fe200000000ff */
[-C--:B------:R-:W-:Y:S01]  /*8ed0*/  FMUL R137, R137, R11.reuse ;  /* 0x0000000b89897220 */ /* 0x080fe20000400000 */
[----:B------:R-:W-:Y:S01]  /*8ee0*/  ISETP.GT.AND P2, PT, R10, 0x11, PT ;  /* 0x000000110a00780c */ /* 0x000fe20003f44270 */
[----:B------:R-:W-:Y:S01]  /*8ef0*/  @P0 STG.E.U16 desc[UR16][R4.64+0x10], R126 ;  /* 0x0000107e04000986 */ /* 0x000fe2000c101510 */
[----:B------:R-:W-:Y:S01]  /*8f00*/  ISETP.GT.AND P0, PT, R0, RZ, P3 ;  /* 0x000000ff0000720c */ /* 0x000fe20001f04270 */
[----:B------:R-:W-:Y:S01]  /*8f10*/  FMUL R138, R138, R11 ;  /* 0x0000000b8a8a7220 */ /* 0x000fe20000400000 */
[----:B------:R-:W-:Y:S01]  /*8f20*/  F2FP.F16.F32.PACK_AB R129, RZ, R129 ;  /* 0x00000081ff81723e */ /* 0x000fe200000000ff */
[----:B------:R-:W-:Y:S01]  /*8f30*/  FMUL R139, R139, R11 ;  /* 0x0000000b8b8b7220 */ /* 0x000fe20000400000 */
[----:B------:R-:W-:Y:S01]  /*8f40*/  F2FP.F16.F32.PACK_AB R130, RZ, R130 ;  /* 0x00000082ff82723e */ /* 0x000fe200000000ff */
[----:B------:R-:W-:Y:S01]  /*8f50*/  @P1 STG.E.U16 desc[UR16][R4.64+0x12], R127 ;  /* 0x0000127f04001986 */ /* 0x000fe2000c101510 */
[----:B------:R-:W-:Y:S01]  /*8f60*/  F2FP.F16.F32.PACK_AB R131, RZ, R131 ;  /* 0x00000083ff83723e */ /* 0x000fe200000000ff */
[-C--:B------:R-:W-:Y:S01]  /*8f70*/  FMUL R140, R140, R11.reuse ;  /* 0x0000000b8c8c7220 */ /* 0x080fe20000400000 */
[----:B------:R-:W-:Y:S01]  /*8f80*/  SHF.L.U64.HI R13, R12, 0x7, R13 ;  /* 0x000000070c0d7819 */ /* 0x000fe2000001020d */
[-C--:B------:R-:W-:Y:S01]  /*8f90*/  FMUL R141, R141, R11.reuse ;  /* 0x0000000b8d8d7220 */ /* 0x080fe20000400000 */
[----:B------:R-:W-:Y:S01]  /*8fa0*/  LOP3.LUT R15, R9, 0x2, RZ, 0xfc, !PT ;  /* 0x00000002090f7812 */ /* 0x000fe200078efcff */
[-C--:B------:R-:W-:Y:S01]  /*8fb0*/  FMUL R142, R142, R11.reuse ;  /* 0x0000000b8e8e7220 */ /* 0x080fe20000400000 */
[----:B------:R-:W-:Y:S01]  /*8fc0*/  F2FP.F16.F32.PACK_AB R132, RZ, R132 ;  /* 0x00000084ff84723e */ /* 0x000fe200000000ff */
[----:B------:R0:W-:Y:S01]  /*8fd0*/  @P0 STG.E.U16 desc[UR16][R2.64+0x20], R128 ;  /* 0x0000208002000986 */ /* 0x0001e2000c101510 */
[----:B------:R-:W-:Y:S01]  /*8fe0*/  ISETP.GT.AND P0, PT, R0, RZ, P2 ;  /* 0x000000ff0000720c */ /* 0x000fe20001704270 */
[-C--:B------:R-:W-:Y:S01]  /*8ff0*/  FMUL R143, R143, R11.reuse ;  /* 0x0000000b8f8f7220 */ /* 0x080fe20000400000 */
[----:B------:R-:W-:Y:S01]  /*9000*/  ISETP.GT.AND P1, PT, R10, 0x19, PT ;  /* 0x000000190a00780c */ /* 0x000fe20003f24270 */
[----:B------:R-:W-:Y:S01]  /*9010*/  FMUL R144, R144, R11 ;  /* 0x0000000b90907220 */ /* 0x000fe20000400000 */
[----:B------:R-:W-:Y:S01]  /*9020*/  F2FP.F16.F32.PACK_AB R133, RZ, R133 ;  /* 0x00000085ff85723e */ /* 0x000fe200000000ff */
[-C--:B------:R-:W-:Y:S01]  /*9030*/  FMUL R145, R145, R11.reuse ;  /* 0x0000000b91917220 */ /* 0x080fe20000400000 */
[----:B------:R-:W-:Y:S01]  /*9040*/  F2FP.F16.F32.PACK_AB R134, RZ, R134 ;  /* 0x00000086ff86723e */ /* 0x000fe200000000ff */
[----:B------:R-:W-:Y:S01]  /*9050*/  FMUL R146, R146, R11 ;  /* 0x0000000b92927220 */ /* 0x000fe20000400000 */
[----:B------:R-:W-:Y:S01]  /*9060*/  F2FP.F16.F32.PACK_AB R135, RZ, R135 ;  /* 0x00000087ff87723e */ /* 0x000fe200000000ff */
[-C--:B------:R-:W-:Y:S01]  /*9070*/  FMUL R147, R147, R11.reuse ;  /* 0x0000000b93937220 */ /* 0x080fe20000400000 */
[----:B------:R-:W-:Y:S01]  /*9080*/  F2FP.F16.F32.PACK_AB R136, RZ, R136 ;  /* 0x00000088ff88723e */ /* 0x000fe200000000ff */
[----:B------:R-:W-:Y:S01]  /*9090*/  FMUL R148, R148, R11 ;  /* 0x0000000b94947220 */ /* 0x000fe20000400000 */
[----:B------:R-:W-:Y:S01]  /*90a0*/  F2FP.F16.F32.PACK_AB R137, RZ, R137 ;  /* 0x00000089ff89723e */ /* 0x000fe200000000ff */
[----:B------:R1:W-:Y:S01]  /*90b0*/  @P0 STG.E.U16 desc[UR16][R2.64+0x22], R129 ;  /* 0x0000228102000986 */ /* 0x0003e2000c101510 */
[----:B------:R-:W-:Y:S01]  /*90c0*/  ISETP.GT.AND P0, PT, R0, 0x8, P3 ;  /* 0x000000080000780c */ /* 0x000fe20001f04270 */
[-C--:B------:R-:W-:Y:S01]  /*90d0*/  FMUL R149, R149, R11.reuse ;  /* 0x0000000b95957220 */ /* 0x080fe20000400000 */
[----:B------:R-:W-:Y:S01]  /*90e0*/  F2FP.F16.F32.PACK_AB R138, RZ, R138 ;  /* 0x0000008aff8a723e */ /* 0x000fe200000000ff */
[----:B------:R-:W-:Y:S01]  /*90f0*/  FMUL R150, R150, R11 ;  /* 0x0000000b96967220 */ /* 0x000fe20000400000 */
[----:B------:R-:W-:Y:S01]  /*9100*/  F2FP.F16.F32.PACK_AB R139, RZ, R139 ;  /* 0x0000008bff8b723e */ /* 0x000fe200000000ff */
[-C--:B------:R-:W-:Y:S01]  /*9110*/  FMUL R151, R151, R11.reuse ;  /* 0x0000000b97977220 */ /* 0x080fe20000400000 */
[----:B------:R-:W-:Y:S01]  /*9120*/  ISETP.GT.AND P5, PT, R10, 0x28, PT ;  /* 0x000000280a00780c */ /* 0x000fe20003fa4270 */
[-C--:B------:R-:W-:Y:S01]  /*9130*/  FMUL R88, R88, R11.reuse ;  /* 0x0000000b58587220 */ /* 0x080fe20000400000 */
[----:B------:R-:W-:Y:S01]  /*9140*/  F2FP.F16.F32.PACK_AB R140, RZ, R140 ;  /* 0x0000008cff8c723e */ /* 0x000fe200000000ff */
[-C--:B------:R-:W-:Y:S01]  /*9150*/  FMUL R89, R89, R11.reuse ;  /* 0x0000000b59597220 */ /* 0x080fe20000400000 */
[----:B------:R-:W-:Y:S01]  /*9160*/  ISETP.GT.AND P4, PT, R10, 0x29, PT ;  /* 0x000000290a00780c */ /* 0x000fe20003f84270 */
[----:B------:R-:W-:Y:S01]  /*9170*/  FMUL R90, R90, R11 ;  /* 0x0000000b5a5a7220 */ /* 0x000fe20000400000 */
[----:B------:R-:W-:Y:S01]  /*9180*/  F2FP.F16.F32.PACK_AB R141, RZ, R141 ;  /* 0x0000008dff8d723e */ /* 0x000fe200000000ff */
[----:B------:R-:W-:Y:S01]  /*9190*/  @P0 STG.E.U16 desc[UR16][R4.64+0x20], R130 ;  /* 0x0000208204000986 */ /* 0x000fe2000c101510 */
[----:B------:R-:W-:Y:S01]  /*91a0*/  ISETP.GT.AND P0, PT, R0, 0x8, P2 ;  /* 0x000000080000780c */ /* 0x000fe20001704270 */
[-C--:B------:R-:W-:Y:S01]  /*91b0*/  FMUL R91, R91, R11.reuse ;  /* 0x0000000b5b5b7220 */ /* 0x080fe20000400000 */
[----:B------:R-:W-:Y:S01]  /*91c0*/  ISETP.GT.AND P2, PT, R10, 0x18, PT ;  /* 0x000000180a00780c */ /* 0x000fe20003f44270 */
        /* <DEDUP_REMOVED lines=8> */
[----:B------:R-:W-:Y:S01]  /*9250*/  FMUL R96, R96, R11 ;  /* 0x0000000b60607220 */ /* 0x000fe20000400000 */
[----:B------:R-:W-:Y:S01]  /*9260*/  F2FP.F16.F32.PACK_AB R145, RZ, R145 ;  /* 0x00000091ff91723e */ /* 0x000fe200000000ff */
[----:B------:R-:W-:Y:S01]  /*9270*/  @P0 STG.E.U16 desc[UR16][R4.64+0x22], R131 ;  /* 0x0000228304000986 */ /* 0x000fe2000c101510 */
[----:B------:R-:W-:Y:S01]  /*9280*/  IADD3 R6, P0, R9, R2, RZ ;  /* 0x0000000209067210 */ /* 0x000fe20007f1e0ff */
[-C--:B------:R-:W-:Y:S01]  /*9290*/  FMUL R97, R97, R11.reuse ;  /* 0x0000000b61617220 */ /* 0x080fe20000400000 */
[----:B------:R-:W-:Y:S01]  /*92a0*/  F2FP.F16.F32.PACK_AB R146, RZ, R146 ;  /* 0x00000092ff92723e */ /* 0x000fe200000000ff */
[----:B------:R-:W-:Y:S01]  /*92b0*/  FMUL R98, R98, R11 ;  /* 0x0000000b62627220 */ /* 0x000fe20000400000 */
[----:B------:R-:W-:Y:S01]  /*92c0*/  F2FP.F16.F32.PACK_AB R147, RZ, R147 ;  /* 0x00000093ff93723e */ /* 0x000fe200000000ff */
[--C-:B------:R-:W-:Y:S01]  /*92d0*/  IMAD.X R7, R13, 0x1, R3.reuse, P0 ;  /* 0x000000010d077824 */ /* 0x100fe200000e0603 */
[----:B------:R-:W-:Y:S01]  /*92e0*/  IADD3 R18, P0, R15, R2, RZ ;  /* 0x000000020f127210 */ /* 0x000fe20007f1e0ff */
[-C--:B------:R-:W-:Y:S01]  /*92f0*/  FMUL R99, R99, R11.reuse ;  /* 0x0000000b63637220 */ /* 0x080fe20000400000 */
[----:B------:R-:W-:Y:S01]  /*9300*/  F2FP.F16.F32.PACK_AB R148, RZ, R148 ;  /* 0x00000094ff94723e */ /* 0x000fe200000000ff */
[----:B------:R-:W-:Y:S01]  /*9310*/  FMUL R100, R100, R11 ;  /* 0x0000000b64647220 */ /* 0x000fe20000400000 */
[----:B------:R-:W-:Y:S01]  /*9320*/  F2FP.F16.F32.PACK_AB R149, RZ, R149 ;  /* 0x00000095ff95723e */ /* 0x000fe200000000ff */
[----:B------:R-:W-:Y:S01]  /*9330*/  IMAD.X R19, R13, 0x1, R3, P0 ;  /* 0x000000010d137824 */ /* 0x000fe200000e0603 */
[----:B------:R-:W-:Y:S01]  /*9340*/  ISETP.GT.AND P0, PT, R0, RZ, P2 ;  /* 0x000000ff0000720c */ /* 0x000fe20001704270 */
[-C--:B------:R-:W-:Y:S01]  /*9350*/  FMUL R101, R101, R11.reuse ;  /* 0x0000000b65657220 */ /* 0x080fe20000400000 */
[----:B------:R-:W-:Y:S01]  /*9360*/  F2FP.F16.F32.PACK_AB R150, RZ, R150 ;  /* 0x00000096ff96723e */ /* 0x000fe200000000ff */
[----:B------:R-:W-:Y:S01]  /*9370*/  FMUL R102, R102, R11 ;  /* 0x0000000b66667220 */ /* 0x000fe20000400000 */
[----:B------:R-:W-:Y:S01]  /*9380*/  F2FP.F16.F32.PACK_AB R151, RZ, R151 ;  /* 0x00000097ff97723e */ /* 0x000fe200000000ff */
[-C--:B------:R-:W-:Y:S01]  /*9390*/  FMUL R103, R103, R11.reuse ;  /* 0x0000000b67677220 */ /* 0x080fe20000400000 */
[----:B------:R-:W-:Y:S01]  /*93a0*/  LOP3.LUT R21, R9, 0x10, RZ, 0xfc, !PT ;  /* 0x0000001009157812 */ /* 0x000fe200078efcff */
[-C--:B------:R-:W-:Y:S01]  /*93b0*/  FMUL R104, R104, R11.reuse ;  /* 0x0000000b68687220 */ /* 0x080fe20000400000 */
[----:B------:R-:W-:Y:S01]  /*93c0*/  F2FP.F16.F32.PACK_AB R88, RZ, R88 ;  /* 0x00000058ff58723e */ /* 0x000fe200000000ff */
[-C--:B------:R-:W-:Y:S01]  /*93d0*/  FMUL R105, R105, R11.reuse ;  /* 0x0000000b69697220 */ /* 0x080fe20000400000 */
[----:B------:R-:W-:Y:S01]  /*93e0*/  LOP3.LUT R23, R9, 0x12, RZ, 0xfc, !PT ;  /* 0x0000001209177812 */ /* 0x000fe200078efcff */
[----:B------:R-:W-:Y:S01]  /*93f0*/  FMUL R106, R106, R11 ;  /* 0x0000000b6a6a7220 */ /* 0x000fe20000400000 */
[----:B------:R-:W-:Y:S01]  /*9400*/  F2FP.F16.F32.PACK_AB R89, RZ, R89 ;  /* 0x00000059ff59723e */ /* 0x000fe200000000ff */
[----:B------:R-:W-:Y:S01]  /*9410*/  @P0 STG.E.U16 desc[UR16][R2.64+0x30], R132 ;  /* 0x0000308402000986 */ /* 0x000fe2000c101510 */
[----:B------:R-:W-:Y:S01]  /*9420*/  ISETP.GT.AND P0, PT, R0, RZ, P1 ;  /* 0x000000ff0000720c */ /* 0x000fe20000f04270 */
        /* <DEDUP_REMOVED lines=8> */
[-C--:B------:R-:W-:Y:S01]  /*94b0*/  FMUL R111, R111, R11.reuse ;  /* 0x0000000b6f6f7220 */ /* 0x080fe20000400000 */
[----:B------:R-:W-:Y:S01]  /*94c0*/  PRMT R8, R92, 0x7610, R8 ;  /* 0x000076105c087816 */ /* 0x000fe20000000008 */
[-C--:B------:R-:W-:Y:S01]  /*94d0*/  FMUL R112, R112, R11.reuse ;  /* 0x0000000b70707220 */ /* 0x080fe20000400000 */
[----:B------:R-:W-:Y:S01]  /*94e0*/  F2FP.F16.F32.PACK_AB R94, RZ, R94 ;  /* 0x0000005eff5e723e */ /* 0x000fe200000000ff */
[----:B------:R-:W-:Y:S01]  /*94f0*/  @P0 STG.E.U16 desc[UR16][R2.64+0x32], R133 ;  /* 0x0000328502000986 */ /* 0x000fe2000c101510 */
[----:B------:R-:W-:Y:S01]  /*9500*/  ISETP.GT.AND P0, PT, R0, 0x8, P2 ;  /* 0x000000080000780c */ /* 0x000fe20001704270 */
        /* <DEDUP_REMOVED lines=26> */
[----:B------:R-:W-:Y:S01]  /*96b0*/  @P0 STG.E.U16 desc[UR16][R4.64+0x32], R135 ;  /* 0x0000328704000986 */ /* 0x000fe2000c101510 */
[----:B------:R-:W-:Y:S01]  /*96c0*/  ISETP.GT.AND P0, PT, R0, RZ, P2 ;  /* 0x000000ff0000720c */ /* 0x000fe20001704270 */
        /* <DEDUP_REMOVED lines=135> */
[----:B------:R-:W-:-:S02]  /*9f40*/  F2FP.F16.F32.PACK_AB R33, RZ, R33 ;  /* 0x00000021ff21723e */ /* 0x000fc400000000ff */
[----:B------:R-:W-:Y:S01]  /*9f50*/  F2FP.F16.F32.PACK_AB R34, RZ, R34 ;  /* 0x00000022ff22723e */ /* 0x000fe200000000ff */
[----:B------:R-:W-:Y:S01]  /*9f60*/  @P0 STG.E.U16 desc[UR16][R2.64+0x62], R145 ;  /* 0x0000629102000986 */ /* 0x000fe2000c101510 */
[----:B------:R-:W-:Y:S02]  /*9f70*/  ISETP.GT.AND P0, PT, R0, 0x8, P3 ;  /* 0x000000080000780c */ /* 0x000fe40001f04270 */
[----:B------:R-:W-:Y:S02]  /*9f80*/  F2FP.F16.F32.PACK_AB R35, RZ, R35 ;  /* 0x00000023ff23723e */ /* 0x000fe400000000ff */
[----:B------:R-:W-:Y:S02]  /*9f90*/  F2FP.F16.F32.PACK_AB R36, RZ, R36 ;  /* 0x00000024ff24723e */ /* 0x000fe400000000ff */
[----:B------:R-:W-:Y:S02]  /*9fa0*/  F2FP.F16.F32.PACK_AB R37, RZ, R37 ;  /* 0x00000025ff25723e */ /* 0x000fe400000000ff */
[----:B------:R-:W-:-:S02]  /*9fb0*/  F2FP.F16.F32.PACK_AB R38, RZ, R38 ;  /* 0x00000026ff26723e */ /* 0x000fc400000000ff */
[----:B------:R-:W-:Y:S02]  /*9fc0*/  F2FP.F16.F32.PACK_AB R39, RZ, R39 ;  /* 0x00000027ff27723e */ /* 0x000fe400000000ff */
[----:B------:R-:W-:Y:S01]  /*9fd0*/  F2FP.F16.F32.PACK_AB R40, RZ, R40 ;  /* 0x00000028ff28723e */ /* 0x000fe200000000ff */
[----:B------:R-:W-:Y:S01]  /*9fe0*/  @P0 STG.E.U16 desc[UR16][R4.64+0x60], R146 ;  /* 0x0000609204000986 */ /* 0x000fe2000c101510 */
[----:B------:R-:W-:Y:S02]  /*9ff0*/  ISETP.GT.AND P0, PT, R0, 0x8, P1 ;  /* 0x000000080000780c */ /* 0x000fe40000f04270 */
[----:B------:R-:W-:Y:S02]  /*a000*/  F2FP.F16.F32.PACK_AB R41, RZ, R41 ;  /* 0x00000029ff29723e */ /* 0x000fe400000000ff */
[----:B------:R-:W-:Y:S02]  /*a010*/  F2FP.F16.F32.PACK_AB R42, RZ, R42 ;  /* 0x0000002aff2a723e */ /* 0x000fe400000000ff */
[----:B------:R-:W-:-:S02]  /*a020*/  F2FP.F16.F32.PACK_AB R43, RZ, R43 ;  /* 0x0000002bff2b723e */ /* 0x000fc400000000ff */
[----:B------:R-:W-:Y:S02]  /*a030*/  F2FP.F16.F32.PACK_AB R44, RZ, R44 ;  /* 0x0000002cff2c723e */ /* 0x000fe400000000ff */
[----:B------:R-:W-:Y:S02]  /*a040*/  F2FP.F16.F32.PACK_AB R45, RZ, R45 ;  /* 0x0000002dff2d723e */ /* 0x000fe400000000ff */
[----:B------:R-:W-:Y:S01]  /*a050*/  F2FP.F16.F32.PACK_AB R46, RZ, R46 ;  /* 0x0000002eff2e723e */ /* 0x000fe200000000ff */
[----:B------:R-:W-:Y:S01]  /*a060*/  @P0 STG.E.U16 desc[UR16][R4.64+0x62], R147 ;  /* 0x0000629304000986 */ /* 0x000fe2000c101510 */
[----:B------:R-:W-:Y:S02]  /*a070*/  ISETP.GT.AND P0, PT, R0, RZ, P2 ;  /* 0x000000ff0000720c */ /* 0x000fe40001704270 */
[----:B------:R-:W-:Y:S02]  /*a080*/  F2FP.F16.F32.PACK_AB R47, RZ, R47 ;  /* 0x0000002fff2f723e */ /* 0x000fe400000000ff */
[----:B------:R-:W-:-:S02]  /*a090*/  F2FP.F16.F32.PACK_AB R48, RZ, R48 ;  /* 0x00000030ff30723e */ /* 0x000fc400000000ff */
[----:B------:R-:W-:Y:S02]  /*a0a0*/  F2FP.F16.F32.PACK_AB R49, RZ, R49 ;  /* 0x00000031ff31723e */ /* 0x000fe400000000ff */
[----:B------:R-:W-:Y:S02]  /*a0b0*/  F2FP.F16.F32.PACK_AB R50, RZ, R50 ;  /* 0x00000032ff32723e */ /* 0x000fe400000000ff */
[----:B------:R-:W-:Y:S02]  /*a0c0*/  F2FP.F16.F32.PACK_AB R51, RZ, R51 ;  /* 0x00000033ff33723e */ /* 0x000fe400000000ff */
[----:B------:R-:W-:Y:S01]  /*a0d0*/  F2FP.F16.F32.PACK_AB R52, RZ, R52 ;  /* 0x00000034ff34723e */ /* 0x000fe200000000ff */
[----:B------:R-:W-:Y:S01]  /*a0e0*/  @P0 STG.E.U16 desc[UR16][R2.64+0x70], R148 ;  /* 0x0000709402000986 */ /* 0x000fe2000c101510 */
[----:B------:R-:W-:Y:S02]  /*a0f0*/  ISETP.GT.AND P0, PT, R10, 0x39, PT ;  /* 0x000000390a00780c */ /* 0x000fe40003f04270 */
[----:B------:R-:W-:-:S02]  /*a100*/  F2FP.F16.F32.PACK_AB R53, RZ, R53 ;  /* 0x00000035ff35723e */ /* 0x000fc400000000ff */
[----:B------:R-:W-:Y:S02]  /*a110*/  ISETP.GT.AND P6, PT, R0, RZ, P0 ;  /* 0x000000ff0000720c */ /* 0x000fe400007c4270 */
[----:B------:R-:W-:-:S11]  /*a120*/  F2FP.F16.F32.PACK_AB R54, RZ, R54 ;  /* 0x00000036ff36723e */ /* 0x000fd600000000ff */
[----:B------:R-:W-:Y:S01]  /*a130*/  @P6 STG.E.U16 desc[UR16][R2.64+0x72], R149 ;  /* 0x0000729502006986 */ /* 0x000fe2000c101510 */
[----:B------:R-:W-:-:S13]  /*a140*/  ISETP.GT.AND P6, PT, R0, 0x8, P2 ;  /* 0x000000080000780c */ /* 0x000fda00017c4270 */
[----:B------:R-:W-:Y:S01]  /*a150*/  @P6 STG.E.U16 desc[UR16][R4.64+0x70], R150 ;  /* 0x0000709604006986 */ /* 0x000fe2000c101510 */
[----:B------:R-:W-:-:S13]  /*a160*/  ISETP.GT.AND P6, PT, R0, 0x8, P0 ;  /* 0x000000080000780c */ /* 0x000fda00007c4270 */
[----:B------:R-:W-:Y:S01]  /*a170*/  @P6 STG.E.U16 desc[UR16][R4.64+0x72], R151 ;  /* 0x0000729704006986 */ /* 0x000fe2000c101510 */
[----:B0-----:R-:W-:-:S05]  /*a180*/  IADD3 R128, P6, R21, R2, RZ ;  /* 0x0000000215807210 */ /* 0x001fca0007fde0ff */
[----:B-1----:R-:W-:Y:S01]  /*a190*/  IMAD.X R129, R13, 0x1, R3, P6 ;  /* 0x000000010d817824 */ /* 0x002fe200030e0603 */
[----:B------:R-:W-:-:S04]  /*a1a0*/  ISETP.GT.AND P6, PT, R10, RZ, PT ;  /* 0x000000ff0a00720c */ /* 0x000fc80003fc4270 */
[----:B------:R-:W-:-:S13]  /*a1b0*/  ISETP.GT.AND P6, PT, R0, 0x40, P6 ;  /* 0x000000400000780c */ /* 0x000fda00037c4270 */
[----:B------:R-:W-:Y:S01]  /*a1c0*/  @P6 STG.E.U16 desc[UR16][R6.64], R88 ;  /* 0x0000005806006986 */ /* 0x000fe2000c101510 */
[----:B------:R-:W-:-:S05]  /*a1d0*/  IADD3 R120, P6, R23, R2, RZ ;  /* 0x0000000217787210 */ /* 0x000fca0007fde0ff */
[----:B------:R-:W-:Y:S01]  /*a1e0*/  IMAD.X R121, R13, 0x1, R3, P6 ;  /* 0x000000010d797824 */ /* 0x000fe200030e0603 */
[----:B------:R-:W-:-:S04]  /*a1f0*/  ISETP.GT.AND P6, PT, R10, 0x1, PT ;  /* 0x000000010a00780c */ /* 0x000fc80003fc4270 */
[----:B------:R-:W-:-:S13]  /*a200*/  ISETP.GT.AND P6, PT, R0, 0x40, P6 ;  /* 0x000000400000780c */ /* 0x000fda00037c4270 */
[----:B------:R0:W-:Y:S01]  /*a210*/  @P6 STG.E.U16 desc[UR16][R18.64], R89 ;  /* 0x0000005912006986 */ /* 0x0001e2000c101510 */
[----:B------:R-:W-:-:S05]  /*a220*/  IADD3 R16, P6, R9, R4, RZ ;  /* 0x0000000409107210 */ /* 0x000fca0007fde0ff */
[----:B------:R-:W-:Y:S01]  /*a230*/  IMAD.X R17, R13, 0x1, R5, P6 ;  /* 0x000000010d117824 */ /* 0x000fe200030e0605 */
[----:B------:R-:W-:-:S04]  /*a240*/  ISETP.GT.AND P6, PT, R10, RZ, PT ;  /* 0x000000ff0a00720c */ /* 0x000fc80003fc4270 */
[----:B------:R-:W-:Y:S02]  /*a250*/  ISETP.GT.AND P6, PT, R0, 0x48, P6 ;  /* 0x000000480000780c */ /* 0x000fe400037c4270 */
[C---:B0-----:R-:W-:Y:S02]  /*a260*/  LOP3.LUT R19, R9.reuse, 0x20, RZ, 0xfc, !PT ;  /* 0x0000002009137812 */ /* 0x041fe400078efcff */
[----:B------:R-:W-:-:S09]  /*a270*/  LOP3.LUT R89, R9, 0x22, RZ, 0xfc, !PT ;  /* 0x0000002209597812 */ /* 0x000fd200078efcff */
        /* <DEDUP_REMOVED lines=8> */
[----:B------:R-:W-:-:S04]  /*a300*/  ISETP.GT.AND P6, PT, R10, 0x8, PT ;  /* 0x000000080a00780c */ /* 0x000fc80003fc4270 */
[----:B------:R-:W-:Y:S02]  /*a310*/  ISETP.GT.AND P6, PT, R0, 0x40, P6 ;  /* 0x000000400000780c */ /* 0x000fe400037c4270 */
[----:B0-----:R-:W-:-:S11]  /*a320*/  LOP3.LUT R91, R9, 0x30, RZ, 0xfc, !PT ;  /* 0x00000030095b7812 */ /* 0x001fd600078efcff */
[----:B------:R0:W-:Y:S01]  /*a330*/  @P6 STG.E.U16 desc[UR16][R128.64], R8 ;  /* 0x0000000880006986 */ /* 0x0001e2000c101510 */
[----:B------:R-:W-:-:S05]  /*a340*/  IADD3 R122, P6, R89, R2, RZ ;  /* 0x00000002597a7210 */ /* 0x000fca0007fde0ff */
[----:B------:R-:W-:Y:S01]  /*a350*/  IMAD.X R123, R13, 0x1, R3, P6 ;  /* 0x000000010d7b7824 */ /* 0x000fe200030e0603 */
[----:B------:R-:W-:-:S04]  /*a360*/  ISETP.GT.AND P6, PT, R10, 0x9, PT ;  /* 0x000000090a00780c */ /* 0x000fc80003fc4270 */
[----:B------:R-:W-:Y:S02]  /*a370*/  ISETP.GT.AND P6, PT, R0, 0x40, P6 ;  /* 0x000000400000780c */ /* 0x000fe400037c4270 */
[----:B0-----:R-:W-:-:S11]  /*a380*/  PRMT R8, R96, 0x7610, R8 ;  /* 0x0000761060087816 */ /* 0x001fd60000000008 */
[----:B------:R0:W-:Y:S01]  /*a390*/  @P6 STG.E.U16 desc[UR16][R120.64], R93 ;  /* 0x0000005d78006986 */ /* 0x0001e2000c101510 */
[----:B------:R-:W-:-:S05]  /*a3a0*/  IADD3 R92, P6, R21, R4, RZ ;  /* 0x00000004155c7210 */ /* 0x000fca0007fde0ff */
[----:B0-----:R-:W-:Y:S01]  /*a3b0*/  IMAD.X R93, R13, 0x1, R5, P6 ;  /* 0x000000010d5d7824 */ /* 0x001fe200030e0605 */
        /* <DEDUP_REMOVED lines=80> */
[----:B------:R-:W-:Y:S02]  /*a8c0*/  ISETP.GT.AND P6, PT, R0, 0x40, P5 ;  /* 0x000000400000780c */ /* 0x000fe40002fc4270 */
[----:B0-----:R-:W-:-:S11]  /*a8d0*/  LOP3.LUT R107, R9, 0x70, RZ, 0xfc, !PT ;  /* 0x00000070096b7812 */ /* 0x001fd600078efcff */
[----:B------:R-:W-:Y:S01]  /*a8e0*/  @P6 STG.E.U16 desc[UR16][R126.64], R8 ;  /* 0x000000087e006986 */ /* 0x000fe2000c101510 */
[----:B------:R-:W-:-:S05]  /*a8f0*/  IADD3 R122, P6, R105, R2, RZ ;  /* 0x00000002697a7210 */ /* 0x000fca0007fde0ff */
[----:B------:R-:W-:Y:S01]  /*a900*/  IMAD.X R123, R13, 0x1, R3, P6 ;  /* 0x000000010d7b7824 */ /* 0x000fe200030e0603 */
[----:B------:R-:W-:-:S13]  /*a910*/  ISETP.GT.AND P6, PT, R0, 0x40, P4 ;  /* 0x000000400000780c */ /* 0x000fda00027c4270 */
[----:B------:R0:W-:Y:S01]  /*a920*/  @P6 STG.E.U16 desc[UR16][R120.64], R109 ;  /* 0x0000006d78006986 */ /* 0x0001e2000c101510 */
[----:B------:R-:W-:-:S05]  /*a930*/  IADD3 R108, P6, R99, R4, RZ ;  /* 0x00000004636c7210 */ /* 0x000fca0007fde0ff */
[----:B0-----:R-:W-:Y:S01]  /*a940*/  IMAD.X R109, R13, 0x1, R5, P6 ;  /* 0x000000010d6d7824 */ /* 0x001fe200030e0605 */
[----:B------:R-:W-:-:S13]  /*a950*/  ISETP.GT.AND P6, PT, R0, 0x48, P5 ;  /* 0x000000480000780c */ /* 0x000fda0002fc4270 */
[----:B------:R0:W-:Y:S01]  /*a960*/  @P6 STG.E.U16 desc[UR16][R108.64], R110 ;  /* 0x0000006e6c006986 */ /* 0x0001e2000c101510 */
[----:B------:R-:W-:-:S05]  /*a970*/  IADD3 R126, P6, R101, R4, RZ ;  /* 0x00000004657e7210 */ /* 0x000fca0007fde0ff */
[----:B------:R-:W-:Y:S01]  /*a980*/  IMAD.X R127, R13, 0x1, R5, P6 ;  /* 0x000000010d7f7824 */ /* 0x000fe200030e0605 */
[----:B------:R-:W-:Y:S02]  /*a990*/  ISETP.GT.AND P6, PT, R0, 0x48, P4 ;  /* 0x000000480000780c */ /* 0x000fe400027c4270 */
[----:B0-----:R-:W-:-:S11]  /*a9a0*/  LOP3.LUT R109, R9, 0x72, RZ, 0xfc, !PT ;  /* 0x00000072096d7812 */ /* 0x001fd600078efcff */
[----:B------:R0:W-:Y:S01]  /*a9b0*/  @P6 STG.E.U16 desc[UR16][R126.64], R111 ;  /* 0x0000006f7e006986 */ /* 0x0001e2000c101510 */
[----:B------:R-:W-:-:S05]  /*a9c0*/  IADD3 R120, P6, R107, R2, RZ ;  /* 0x000000026b787210 */ /* 0x000fca0007fde0ff */
[----:B------:R-:W-:Y:S01]  /*a9d0*/  IMAD.X R121, R13, 0x1, R3, P6 ;  /* 0x000000010d797824 */ /* 0x000fe200030e0603 */
[----:B------:R-:W-:-:S13]  /*a9e0*/  ISETP.GT.AND P6, PT, R0, 0x40, P3 ;  /* 0x000000400000780c */ /* 0x000fda0001fc4270 */
        /* <DEDUP_REMOVED lines=13> */
[----:B-1----:R-:W-:-:S05]  /*aac0*/  IADD3 R112, P6, R107, R4, RZ ;  /* 0x000000046b707210 */ /* 0x002fca0007fde0ff */
[----:B--2---:R-:W-:Y:S01]  /*aad0*/  IMAD.X R113, R13, 0x1, R5, P6 ;  /* 0x000000010d717824 */ /* 0x004fe200030e0605 */
[----:B------:R-:W-:-:S13]  /*aae0*/  ISETP.GT.AND P6, PT, R0, 0x40, P2 ;  /* 0x000000400000780c */ /* 0x000fda00017c4270 */
[----:B------:R-:W-:Y:S01]  /*aaf0*/  @P6 STG.E.U16 desc[UR16][R120.64], R116 ;  /* 0x0000007478006986 */ /* 0x000fe2000c101510 */
[----:B------:R-:W-:-:S05]  /*ab00*/  IADD3 R4, P6, R109, R4, RZ ;  /* 0x000000046d047210 */ /* 0x000fca0007fde0ff */
[----:B------:R-:W-:Y:S01]  /*ab10*/  IMAD.X R5, R13, 0x1, R5, P6 ;  /* 0x000000010d057824 */ /* 0x000fe200030e0605 */
[----:B------:R-:W-:-:S13]  /*ab20*/  ISETP.GT.AND P6, PT, R0, 0x40, P0 ;  /* 0x000000400000780c */ /* 0x000fda00007c4270 */
[----:B------:R-:W-:Y:S01]  /*ab30*/  @P6 STG.E.U16 desc[UR16][R128.64], R117 ;  /* 0x0000007580006986 */ /* 0x000fe2000c101510 */
[----:B---3--:R-:W-:-:S05]  /*ab40*/  IADD3 R2, P6, R6, R9, RZ ;  /* 0x0000000906027210 */ /* 0x008fca0007fde0ff */
[----:B------:R-:W-:Y:S01]  /*ab50*/  IMAD.X R3, R7, 0x1, R13, P6 ;  /* 0x0000000107037824 */ /* 0x000fe200030e060d */
[----:B------:R-:W-:-:S13]  /*ab60*/  ISETP.GT.AND P6, PT, R0, 0x48, P2 ;  /* 0x000000480000780c */ /* 0x000fda00017c4270 */
[----:B------:R1:W-:Y:S01]  /*ab70*/  @P6 STG.E.U16 desc[UR16][R112.64], R118 ;  /* 0x0000007670006986 */ /* 0x0003e2000c101510 */
[----:B0-----:R-:W-:-:S05]  /*ab80*/  IADD3 R110, P6, R15, R6, RZ ;  /* 0x000000060f6e7210 */ /* 0x001fca0007fde0ff */
[----:B------:R-:W-:Y:S01]  /*ab90*/  IMAD.X R111, R7, 0x1, R13, P6 ;  /* 0x00000001076f7824 */ /* 0x000fe200030e060d */
[----:B------:R-:W-:-:S13]  /*aba0*/  ISETP.GT.AND P6, PT, R0, 0x48, P0 ;  /* 0x000000480000780c */ /* 0x000fda00007c4270 */
[----:B------:R0:W-:Y:S01]  /*abb0*/  @P6 STG.E.U16 desc[UR16][R4.64], R119 ;  /* 0x0000007704006986 */ /* 0x0001e2000c101510 */
[----:B------:R-:W-:-:S05]  /*abc0*/  IADD3 R114, P6, R21, R6, RZ ;  /* 0x0000000615727210 */ /* 0x000fca0007fde0ff */
[----:B------:R-:W-:Y:S01]  /*abd0*/  IMAD.X R115, R7, 0x1, R13, P6 ;  /* 0x0000000107737824 */ /* 0x000fe200030e060d */
[----:B------:R-:W-:-:S04]  /*abe0*/  ISETP.GT.AND P6, PT, R10, RZ, PT ;  /* 0x000000ff0a00720c */ /* 0x000fc80003fc4270 */
[----:B------:R-:W-:-:S13]  /*abf0*/  ISETP.GT.AND P6, PT, R0, 0x80, P6 ;  /* 0x000000800000780c */ /* 0x000fda00037c4270 */
[----:B------:R2:W-:Y:S01]  /*ac00*/  @P6 STG.E.U16 desc[UR16][R2.64], R56 ;  /* 0x0000003802006986 */ /* 0x0005e2000c101510 */
[----:B-1----:R-:W-:-:S05]  /*ac10*/  IADD3 R112, P6, R23, R6, RZ ;  /* 0x0000000617707210 */ /* 0x002fca0007fde0ff */
[----:B------:R-:W-:Y:S01]  /*ac20*/  IMAD.X R113, R7, 0x1, R13, P6 ;  /* 0x0000000107717824 */ /* 0x000fe200030e060d */
[----:B------:R-:W-:-:S04]  /*ac30*/  ISETP.GT.AND P6, PT, R10, 0x1, PT ;  /* 0x000000010a00780c */ /* 0x000fc80003fc4270 */
[----:B------:R-:W-:-:S13]  /*ac40*/  ISETP.GT.AND P6, PT, R0, 0x80, P6 ;  /* 0x000000800000780c */ /* 0x000fda00037c4270 */
[----:B------:R1:W-:Y:S01]  /*ac50*/  @P6 STG.E.U16 desc[UR16][R110.64], R57 ;  /* 0x000000396e006986 */ /* 0x0003e2000c101510 */
[----:B0-----:R-:W-:-:S05]  /*ac60*/  IADD3 R4, P6, R16, R9, RZ ;  /* 0x0000000910047210 */ /* 0x001fca0007fde0ff */
[----:B------:R-:W-:Y:S01]  /*ac70*/  IMAD.X R5, R17, 0x1, R13, P6 ;  /* 0x0000000111057824 */ /* 0x000fe200030e060d */
[----:B------:R-:W-:-:S04]  /*ac80*/  ISETP.GT.AND P6, PT, R10, RZ, PT ;  /* 0x000000ff0a00720c */ /* 0x000fc80003fc4270 */
[----:B------:R-:W-:-:S13]  /*ac90*/  ISETP.GT.AND P6, PT, R0, 0x88, P6 ;  /* 0x000000880000780c */ /* 0x000fda00037c4270 */
[----:B------:R-:W-:Y:S01]  /*aca0*/  @P6 STG.E.U16 desc[UR16][R4.64], R58 ;  /* 0x0000003a04006986 */ /* 0x000fe2000c101510 */
[----:B--2---:R-:W-:-:S05]  /*acb0*/  IADD3 R56, P6, R16, R15, RZ ;  /* 0x0000000f10387210 */ /* 0x004fca0007fde0ff */
[----:B-1----:R-:W-:Y:S01]  /*acc0*/  IMAD.X R57, R17, 0x1, R13, P6 ;  /* 0x0000000111397824 */ /* 0x002fe200030e060d */
[----:B------:R-:W-:-:S04]  /*acd0*/  ISETP.GT.AND P6, PT, R10, 0x1, PT ;  /* 0x000000010a00780c */ /* 0x000fc80003fc4270 */
[----:B------:R-:W-:-:S13]  /*ace0*/  ISETP.GT.AND P6, PT, R0, 0x88, P6 ;  /* 0x000000880000780c */ /* 0x000fda00037c4270 */
[----:B------:R0:W-:Y:S01]  /*acf0*/  @P6 STG.E.U16 desc[UR16][R56.64], R59 ;  /* 0x0000003b38006986 */ /* 0x0001e2000c101510 */
        /* <DEDUP_REMOVED lines=10> */
[----:B0-----:R-:W-:-:S05]  /*ada0*/  IADD3 R56, P6, R21, R16, RZ ;  /* 0x0000001015387210 */ /* 0x001fca0007fde0ff */
        /* <DEDUP_REMOVED lines=9> */
[----:B-1----:R-:W-:-:S05]  /*ae40*/  IADD3 R60, P6, R91, R6, RZ ;  /* 0x000000065b3c7210 */ /* 0x002fca0007fde0ff */
[----:B--2---:R-:W-:Y:S01]  /*ae50*/  IMAD.X R61, R7, 0x1, R13, P6 ;  /* 0x00000001073d7824 */ /* 0x004fe200030e060d */
[----:B------:R-:W-:-:S04]  /*ae60*/  ISETP.GT.AND P6, PT, R10, 0x10, PT ;  /* 0x000000100a00780c */ /* 0x000fc80003fc4270 */
[----:B------:R-:W-:-:S13]  /*ae70*/  ISETP.GT.AND P6, PT, R0, 0x80, P6 ;  /* 0x000000800000780c */ /* 0x000fda00037c4270 */
[----:B------:R1:W-:Y:S01]  /*ae80*/  @P6 STG.E.U16 desc[UR16][R110.64], R64 ;  /* 0x000000406e006986 */ /* 0x0003e2000c101510 */
[----:B0-----:R-:W-:-:S05]  /*ae90*/  IADD3 R62, P6, R93, R6, RZ ;  /* 0x000000065d3e7210 */ /* 0x001fca0007fde0ff */
[----:B---3--:R-:W-:Y:S01]  /*aea0*/  IMAD.X R63, R7, 0x1, R13, P6 ;  /* 0x00000001073f7824 */ /* 0x008fe200030e060d */
        /* <DEDUP_REMOVED lines=14> */
[----:B0-----:R-:W-:Y:S01]  /*af90*/  IMAD.X R65, R7, 0x1, R13, P6 ;  /* 0x0000000107417824 */ /* 0x001fe200030e060d */
[----:B------:R-:W-:-:S04]  /*afa0*/  ISETP.GT.AND P6, PT, R10, 0x18, PT ;  /* 0x000000180a00780c */ /* 0x000fc80003fc4270 */
[----:B------:R-:W-:-:S13]  /*afb0*/  ISETP.GT.AND P6, PT, R0, 0x80, P6 ;  /* 0x000000800000780c */ /* 0x000fda00037c4270 */
[----:B------:R0:W-:Y:S01]  /*afc0*/  @P6 STG.E.U16 desc[UR16][R60.64], R68 ;  /* 0x000000443c006986 */ /* 0x0001e2000c101510 */
[----:B--2---:R-:W-:-:S05]  /*afd0*/  IADD3 R66, P6, R97, R6, RZ ;  /* 0x0000000661427210 */ /* 0x004fca0007fde0ff */
        /* <DEDUP_REMOVED lines=19> */
[----:B-1----:R-:W-:-:S05]  /*b110*/  IADD3 R62, P6, R101, R6, RZ ;  /* 0x00000006653e7210 */ /* 0x002fca0007fde0ff */
[----:B------:R-:W-:Y:S01]  /*b120*/  IMAD.X R63, R7, 0x1, R13, P6 ;  /* 0x00000001073f7824 */ /* 0x000fe200030e060d */
[----:B------:R-:W-:-:S04]  /*b130*/  ISETP.GT.AND P6, PT, R10, 0x21, PT ;  /* 0x000000210a00780c */ /* 0x000fc80003fc4270 */
[----:B------:R-:W-:-:S13]  /*b140*/  ISETP.GT.AND P6, PT, R0, 0x80, P6 ;  /* 0x000000800000780c */ /* 0x000fda00037c4270 */
[----:B------:R1:W-:Y:S01]  /*b150*/  @P6 STG.E.U16 desc[UR16][R66.64], R73 ;  /* 0x0000004942006986 */ /* 0x0003e2000c101510 */
[----:B--2---:R-:W-:-:S05]  /*b160*/  IADD3 R56, P6, R95, R16, RZ ;  /* 0x000000105f387210 */ /* 0x004fca0007fde0ff */
[----:B------:R-:W-:Y:S01]  /*b170*/  IMAD.X R57, R17, 0x1, R13, P6 ;  /* 0x0000000111397824 */ /* 0x000fe200030e060d */
[----:B------:R-:W-:-:S04]  /*b180*/  ISETP.GT.AND P6, PT, R10, 0x20, PT ;  /* 0x000000200a00780c */ /* 0x000fc80003fc4270 */
[----:B------:R-:W-:-:S13]  /*b190*/  ISETP.GT.AND P6, PT, R0, 0x88, P6 ;  /* 0x000000880000780c */ /* 0x000fda00037c4270 */
[----:B------:R2:W-:Y:S01]  /*b1a0*/  @P6 STG.E.U16 desc[UR16][R56.64], R74 ;  /* 0x0000004a38006986 */ /* 0x0005e2000c101510 */
[----:B---3--:R-:W-:-:S05]  /*b1b0*/  IADD3 R58, P6, R97, R16, RZ ;  /* 0x00000010613a7210 */ /* 0x008fca0007fde0ff */
[----:B------:R-:W-:Y:S01]  /*b1c0*/  IMAD.X R59, R17, 0x1, R13, P6 ;  /* 0x00000001113b7824 */ /* 0x000fe200030e060d */
[----:B------:R-:W-:-:S04]  /*b1d0*/  ISETP.GT.AND P6, PT, R10, 0x21, PT ;  /* 0x000000210a00780c */ /* 0x000fc80003fc4270 */
[----:B------:R-:W-:-:S13]  /*b1e0*/  ISETP.GT.AND P6, PT, R0, 0x88, P6 ;  /* 0x000000880000780c */ /* 0x000fda00037c4270 */
[----:B------:R3:W-:Y:S01]  /*b1f0*/  @P6 STG.E.U16 desc[UR16][R58.64], R75 ;  /* 0x0000004b3a006986 */ /* 0x0007e2000c101510 */
[----:B0-----:R-:W-:-:S05]  /*b200*/  IADD3 R64, P6, R103, R6, RZ ;  /* 0x0000000667407210 */ /* 0x001fca0007fde0ff */
[----:B------:R-:W-:Y:S01]  /*b210*/  IMAD.X R65, R7, 0x1, R13, P6 ;  /* 0x0000000107417824 */ /* 0x000fe200030e060d */
[----:B------:R-:W-:-:S13]  /*b220*/  ISETP.GT.AND P6, PT, R0, 0x80, P5 ;  /* 0x000000800000780c */ /* 0x000fda0002fc4270 */
[----:B------:R0:W-:Y:S01]  /*b230*/  @P6 STG.E.U16 desc[UR16][R60.64], R76 ;  /* 0x0000004c3c006986 */ /* 0x0001e2000c101510 */
[----:B-1----:R-:W-:-:S05]  /*b240*/  IADD3 R66, P6, R105, R6, RZ ;  /* 0x0000000669427210 */ /* 0x002fca0007fde0ff */
[----:B------:R-:W-:Y:S01]  /*b250*/  IMAD.X R67, R7, 0x1, R13, P6 ;  /* 0x0000000107437824 */ /* 0x000fe200030e060d */
[----:B------:R-:W-:-:S13]  /*b260*/  ISETP.GT.AND P6, PT, R0, 0x80, P4 ;  /* 0x000000800000780c */ /* 0x000fda00027c4270 */
[----:B------:R1:W-:Y:S01]  /*b270*/  @P6 STG.E.U16 desc[UR16][R62.64], R77 ;  /* 0x0000004d3e006986 */ /* 0x0003e2000c101510 */
[----:B--2---:R-:W-:-:S05]  /*b280*/  IADD3 R56, P6, R99, R16, RZ ;  /* 0x0000001063387210 */ /* 0x004fca0007fde0ff */
[----:B------:R-:W-:Y:S01]  /*b290*/  IMAD.X R57, R17, 0x1, R13, P6 ;  /* 0x0000000111397824 */ /* 0x000fe200030e060d */
[----:B------:R-:W-:-:S13]  /*b2a0*/  ISETP.GT.AND P6, PT, R0, 0x88, P5 ;  /* 0x000000880000780c */ /* 0x000fda0002fc4270 */
[----:B------:R2:W-:Y:S01]  /*b2b0*/  @P6 STG.E.U16 desc[UR16][R56.64], R78 ;  /* 0x0000004e38006986 */ /* 0x0005e2000c101510 */
[----:B---3--:R-:W-:-:S05]  /*b2c0*/  IADD3 R58, P6, R101, R16, RZ ;  /* 0x00000010653a7210 */ /* 0x008fca0007fde0ff */
[----:B------:R-:W-:Y:S01]  /*b2d0*/  IMAD.X R59, R17, 0x1, R13, P6 ;  /* 0x00000001113b7824 */ /* 0x000fe200030e060d */
[----:B------:R-:W-:-:S13]  /*b2e0*/  ISETP.GT.AND P6, PT, R0, 0x88, P4 ;  /* 0x000000880000780c */ /* 0x000fda00027c4270 */
[----:B------:R3:W-:Y:S01]  /*b2f0*/  @P6 STG.E.U16 desc[UR16][R58.64], R79 ;  /* 0x0000004f3a006986 */ /* 0x0007e2000c101510 */
[----:B0-----:R-:W-:-:S05]  /*b300*/  IADD3 R60, P6, R107, R6, RZ ;  /* 0x000000066b3c7210 */ /* 0x001fca0007fde0ff */
[----:B------:R-:W-:Y:S01]  /*b310*/  IMAD.X R61, R7, 0x1, R13, P6 ;  /* 0x00000001073d7824 */ /* 0x000fe200030e060d */
[----:B------:R-:W-:-:S13]  /*b320*/  ISETP.GT.AND P6, PT, R0, 0x80, P3 ;  /* 0x000000800000780c */ /* 0x000fda0001fc4270 */
[----:B------:R-:W-:Y:S01]  /*b330*/  @P6 STG.E.U16 desc[UR16][R64.64], R80 ;  /* 0x0000005040006986 */ /* 0x000fe2000c101510 */
[----:B-1----:R-:W-:-:S05]  /*b340*/  IADD3 R62, P6, R109, R6, RZ ;  /* 0x000000066d3e7210 */ /* 0x002fca0007fde0ff */
[----:B------:R-:W-:Y:S01]  /*b350*/  IMAD.X R63, R7, 0x1, R13, P6 ;  /* 0x00000001073f7824 */ /* 0x000fe200030e060d */
[----:B------:R-:W-:-:S13]  /*b360*/  ISETP.GT.AND P6, PT, R0, 0x80, P1 ;  /* 0x000000800000780c */ /* 0x000fda0000fc4270 */
[----:B------:R-:W-:Y:S01]  /*b370*/  @P6 STG.E.U16 desc[UR16][R66.64], R81 ;  /* 0x0000005142006986 */ /* 0x000fe2000c101510 */
[----:B------:R-:W-:-:S05]  /*b380*/  IADD3 R6, P6, R103, R16, RZ ;  /* 0x0000001067067210 */ /* 0x000fca0007fde0ff */
        /* <DEDUP_REMOVED lines=15> */
[----:B------:R-:W-:-:S05]  /*b480*/  IADD3 R16, P6, R2, R9, RZ ;  /* 0x0000000902107210 */ /* 0x000fca0007fde0ff */
        /* <DEDUP_REMOVED lines=9> */
[----:B------:R-:W-:-:S04]  /*b520*/  ISETP.GT.AND P6, PT, R10, RZ, PT ;  /* 0x000000ff0a00720c */ /* 0x000fc80003fc4270 */
[----:B------:R-:W-:-:S13]  /*b530*/  ISETP.GT.AND P6, PT, R0, 0xc0, P6 ;  /* 0x000000c00000780c */ /* 0x000fda00037c4270 */
[----:B------:R2:W-:Y:S01]  /*b540*/  @P6 STG.E.U16 desc[UR16][R16.64], R24 ;  /* 0x0000001810006986 */ /* 0x0005e2000c101510 */
[----:B0-----:R-:W-:-:S05]  /*b550*/  IADD3 R58, P6, R2, R23, RZ ;  /* 0x00000017023a7210 */ /* 0x001fca0007fde0ff */
[----:B------:R-:W-:Y:S01]  /*b560*/  IMAD.X R59, R3, 0x1, R13, P6 ;  /* 0x00000001033b7824 */ /* 0x000fe200030e060d */
[----:B------:R-:W-:-:S04]  /*b570*/  ISETP.GT.AND P6, PT, R10, 0x1, PT ;  /* 0x000000010a00780c */ /* 0x000fc80003fc4270 */
[----:B------:R-:W-:-:S13]  /*b580*/  ISETP.GT.AND P6, PT, R0, 0xc0, P6 ;  /* 0x000000c00000780c */ /* 0x000fda00037c4270 */
[----:B------:R-:W-:Y:S01]  /*b590*/  @P6 STG.E.U16 desc[UR16][R56.64], R25 ;  /* 0x0000001938006986 */ /* 0x000fe2000c101510 */
[----:B-1----:R-:W-:-:S05]  /*b5a0*/  IADD3 R6, P6, R4, R9, RZ ;  /* 0x0000000904067210 */ /* 0x002fca0007fde0ff */
[----:B------:R-:W-:Y:S01]  /*b5b0*/  IMAD.X R7, R5, 0x1, R13, P6 ;  /* 0x0000000105077824 */ /* 0x000fe200030e060d */
[----:B------:R-:W-:-:S04]  /*b5c0*/  ISETP.GT.AND P6, PT, R10, RZ, PT ;  /* 0x000000ff0a00720c */ /* 0x000fc80003fc4270 */
        /* <DEDUP_REMOVED lines=11> */
[----:B------:R-:W-:Y:S01]  /*b680*/  @P6 STG.E.U16 desc[UR16][R60.64], R28 ;  /* 0x0000001c3c006986 */ /* 0x000fe2000c101510 */
[----:B--2---:R-:W-:-:S05]  /*b690*/  IADD3 R16, P6, R2, R89, RZ ;  /* 0x0000005902107210 */ /* 0x004fca0007fde0ff */
[----:B------:R-:W-:Y:S01]  /*b6a0*/  IMAD.X R17, R3, 0x1, R13, P6 ;  /* 0x0000000103117824 */ /* 0x000fe200030e060d */
[----:B------:R-:W-:-:S04]  /*b6b0*/  ISETP.GT.AND P6, PT, R10, 0x9, PT ;  /* 0x000000090a00780c */ /* 0x000fc80003fc4270 */
[----:B------:R-:W-:-:S13]  /*b6c0*/  ISETP.GT.AND P6, PT, R0, 0xc0, P6 ;  /* 0x000000c00000780c */ /* 0x000fda00037c4270 */
[----:B------:R-:W-:Y:S01]  /*b6d0*/  @P6 STG.E.U16 desc[UR16][R58.64], R29 ;  /* 0x0000001d3a006986 */ /* 0x000fe2000c101510 */
        /* <DEDUP_REMOVED lines=34> */
[----:B------:R-:W-:Y:S01]  /*b900*/  @P6 STG.E.U16 desc[UR16][R20.64], R36 ;  /* 0x0000002414006986 */ /* 0x000fe2000c101510 */
[----:B---3--:R-:W-:-:S05]  /*b910*/  IADD3 R16, P6, R2, R97, RZ ;  /* 0x0000006102107210 */ /* 0x008fca0007fde0ff */
        /* <DEDUP_REMOVED lines=23> */
[----:B------:R-:W-:Y:S01]  /*ba90*/  @P6 STG.E.U16 desc[UR16][R16.64], R41 ;  /* 0x0000002910006986 */ /* 0x000fe2000c101510 */
[----:B------:R-:W-:-:S04]  /*baa0*/  ISETP.GT.AND P6, PT, R10, 0x20, PT ;  /* 0x000000200a00780c */ /* 0x000fc80003fc4270 */
[----:B------:R-:W-:-:S13]  /*bab0*/  ISETP.GT.AND P6, PT, R0, 0xc8, P6 ;  /* 0x000000c80000780c */ /* 0x000fda00037c4270 */
[----:B------:R-:W-:Y:S01]  /*bac0*/  @P6 STG.E.U16 desc[UR16][R18.64], R42 ;  /* 0x0000002a12006986 */ /* 0x000fe2000c101510 */
[----:B------:R-:W-:-:S04]  /*bad0*/  ISETP.GT.AND P6, PT, R10, 0x21, PT ;  /* 0x000000210a00780c */ /* 0x000fc80003fc4270 */
[----:B------:R-:W-:-:S13]  /*bae0*/  ISETP.GT.AND P6, PT, R0, 0xc8, P6 ;  /* 0x000000c80000780c */ /* 0x000fda00037c4270 */
[----:B------:R0:W-:Y:S01]  /*baf0*/  @P6 STG.E.U16 desc[UR16][R6.64], R43 ;  /* 0x0000002b06006986 */ /* 0x0001e2000c101510 */
[----:B-1----:R-:W-:-:S05]  /*bb00*/  IADD3 R8, P6, R2, R99, RZ ;  /* 0x0000006302087210 */ /* 0x002fca0007fde0ff */
[----:B------:R-:W-:Y:S01]  /*bb10*/  IMAD.X R9, R3, 0x1, R13, P6 ;  /* 0x0000000103097824 */ /* 0x000fe200030e060d */
[C---:B------:R-:W-:Y:S02]  /*bb20*/  ISETP.GT.AND P6, PT, R0.reuse, 0xc0, P5 ;  /* 0x000000c00000780c */ /* 0x040fe40002fc4270 */
[----:B------:R-:W-:-:S11]  /*bb30*/  ISETP.GT.AND P5, PT, R0, 0xc8, P5 ;  /* 0x000000c80000780c */ /* 0x000fd60002fa4270 */
[----:B------:R1:W-:Y:S01]  /*bb40*/  @P6 STG.E.U16 desc[UR16][R8.64], R44 ;  /* 0x0000002c08006986 */ /* 0x0003e2000c101510 */
[----:B--2---:R-:W-:-:S05]  /*bb50*/  IADD3 R14, P6, R2, R101, RZ ;  /* 0x00000065020e7210 */ /* 0x004fca0007fde0ff */
[----:B------:R-:W-:Y:S01]  /*bb60*/  IMAD.X R15, R3, 0x1, R13, P6 ;  /* 0x00000001030f7824 */ /* 0x000fe200030e060d */
[C---:B------:R-:W-:Y:S02]  /*bb70*/  ISETP.GT.AND P6, PT, R0.reuse, 0xc0, P4 ;  /* 0x000000c00000780c */ /* 0x040fe400027c4270 */
[----:B------:R-:W-:-:S11]  /*bb80*/  ISETP.GT.AND P4, PT, R0, 0xc8, P4 ;  /* 0x000000c80000780c */ /* 0x000fd60002784270 */
[----:B------:R2:W-:Y:S01]  /*bb90*/  @P6 STG.E.U16 desc[UR16][R14.64], R45 ;  /* 0x0000002d0e006986 */ /* 0x0005e2000c101510 */
[----:B0-----:R-:W-:-:S05]  /*bba0*/  IADD3 R6, P6, R4, R99, RZ ;  /* 0x0000006304067210 */ /* 0x001fca0007fde0ff */
[----:B------:R-:W-:Y:S01]  /*bbb0*/  IMAD.X R7, R5, 0x1, R13, P6 ;  /* 0x0000000105077824 */ /* 0x000fe200030e060d */
[----:B-1----:R-:W-:-:S04]  /*bbc0*/  IADD3 R8, P6, R4, R101, RZ ;  /* 0x0000006504087210 */ /* 0x002fc80007fde0ff */
[----:B------:R0:W-:Y:S01]  /*bbd0*/  @P5 STG.E.U16 desc[UR16][R6.64], R46 ;  /* 0x0000002e06005986 */ /* 0x0001e2000c101510 */
[----:B------:R-:W-:Y:S01]  /*bbe0*/  ISETP.GT.AND P5, PT, R0, 0xc0, P3 ;  /* 0x000000c00000780c */ /* 0x000fe20001fa4270 */
[--C-:B------:R-:W-:Y:S01]  /*bbf0*/  IMAD.X R9, R5, 0x1, R13.reuse, P6 ;  /* 0x0000000105097824 */ /* 0x100fe200030e060d */
[----:B--2---:R-:W-:Y:S02]  /*bc00*/  IADD3 R14, P6, R2, R103, RZ ;  /* 0x00000067020e7210 */ /* 0x004fe40007fde0ff */
[C---:B------:R-:W-:Y:S02]  /*bc10*/  ISETP.GT.AND P3, PT, R0.reuse, 0xc8, P3 ;  /* 0x000000c80000780c */ /* 0x040fe40001f64270 */
[----:B------:R1:W-:Y:S01]  /*bc20*/  @P4 STG.E.U16 desc[UR16][R8.64], R47 ;  /* 0x0000002f08004986 */ /* 0x0003e2000c101510 */
[C---:B------:R-:W-:Y:S01]  /*bc30*/  ISETP.GT.AND P4, PT, R0.reuse, 0xc0, P1 ;  /* 0x000000c00000780c */ /* 0x040fe20000f84270 */
[----:B------:R-:W-:Y:S01]  /*bc40*/  IMAD.X R15, R3, 0x1, R13, P6 ;  /* 0x00000001030f7824 */ /* 0x000fe200030e060d */
[----:B------:R-:W-:-:S02]  /*bc50*/  ISETP.GT.AND P1, PT, R0, 0xc8, P1 ;  /* 0x000000c80000780c */ /* 0x000fc40000f24270 */
[-C--:B0-----:R-:W-:Y:S02]  /*bc60*/  IADD3 R6, P6, R2, R105.reuse, RZ ;  /* 0x0000006902067210 */ /* 0x081fe40007fde0ff */
[----:B------:R0:W-:Y:S03]  /*bc70*/  @P5 STG.E.U16 desc[UR16][R14.64], R48 ;  /* 0x000000300e005986 */ /* 0x0001e6000c101510 */
[--C-:B------:R-:W-:Y:S01]  /*bc80*/  IMAD.X R7, R3, 0x1, R13.reuse, P6 ;  /* 0x0000000103077824 */ /* 0x100fe200030e060d */
[C---:B------:R-:W-:Y:S02]  /*bc90*/  IADD3 R10, P6, R4.reuse, R105, RZ ;  /* 0x00000069040a7210 */ /* 0x040fe40007fde0ff */
[----:B-1----:R-:W-:Y:S02]  /*bca0*/  IADD3 R8, P5, R4, R103, RZ ;  /* 0x0000006704087210 */ /* 0x002fe40007fbe0ff */
[----:B------:R1:W-:Y:S01]  /*bcb0*/  @P4 STG.E.U16 desc[UR16][R6.64], R49 ;  /* 0x0000003106004986 */ /* 0x0003e2000c101510 */
[C-C-:B------:R-:W-:Y:S01]  /*bcc0*/  IMAD.X R11, R5.reuse, 0x1, R13.reuse, P6 ;  /* 0x00000001050b7824 */ /* 0x140fe200030e060d */
[C---:B------:R-:W-:Y:S01]  /*bcd0*/  ISETP.GT.AND P4, PT, R0.reuse, 0xc0, P2 ;  /* 0x000000c00000780c */ /* 0x040fe20001784270 */
[----:B------:R-:W-:Y:S01]  /*bce0*/  IMAD.X R9, R5, 0x1, R13, P5 ;  /* 0x0000000105097824 */ /* 0x000fe200028e060d */
[----:B------:R-:W-:-:S02]  /*bcf0*/  ISETP.GT.AND P5, PT, R0, 0xc0, P0 ;  /* 0x000000c00000780c */ /* 0x000fc400007a4270 */
[C---:B------:R-:W-:Y:S02]  /*bd00*/  ISETP.GT.AND P2, PT, R0.reuse, 0xc8, P2 ;  /* 0x000000c80000780c */ /* 0x040fe40001744270 */
[----:B------:R2:W-:Y:S01]  /*bd10*/  @P3 STG.E.U16 desc[UR16][R8.64], R50 ;  /* 0x0000003208003986 */ /* 0x0005e2000c101510 */
[----:B------:R-:W-:Y:S02]  /*bd20*/  ISETP.GT.AND P0, PT, R0, 0xc8, P0 ;  /* 0x000000c80000780c */ /* 0x000fe40000704270 */
[-C--:B0-----:R-:W-:Y:S01]  /*bd30*/  IADD3 R14, P3, R4, R107.reuse, RZ ;  /* 0x0000006b040e7210 */ /* 0x081fe20007f7e0ff */
[----:B------:R2:W-:Y:S01]  /*bd40*/  @P1 STG.E.U16 desc[UR16][R10.64], R51 ;  /* 0x000000330a001986 */ /* 0x0005e2000c101510 */
[C---:B-1----:R-:W-:Y:S02]  /*bd50*/  IADD3 R6, P6, R2.reuse, R107, RZ ;  /* 0x0000006b02067210 */ /* 0x042fe40007fde0ff */
[----:B------:R-:W-:Y:S01]  /*bd60*/  IADD3 R2, P1, R2, R109, RZ ;  /* 0x0000006d02027210 */ /* 0x000fe20007f3e0ff */
[----:B------:R-:W-:-:S02]  /*bd70*/  IMAD.X R15, R5, 0x1, R13, P3 ;  /* 0x00000001050f7824 */ /* 0x000fc400018e060d */
[C-C-:B------:R-:W-:Y:S01]  /*bd80*/  IMAD.X R7, R3.reuse, 0x1, R13.reuse, P6 ;  /* 0x0000000103077824 */ /* 0x140fe200030e060d */
[----:B------:R-:W-:Y:S01]  /*bd90*/  IADD3 R12, P6, R4, R109, RZ ;  /* 0x0000006d040c7210 */ /* 0x000fe20007fde0ff */
[----:B------:R-:W-:-:S03]  /*bda0*/  IMAD.X R3, R3, 0x1, R13, P1 ;  /* 0x0000000103037824 */ /* 0x000fc600008e060d */
[----:B------:R2:W-:Y:S04]  /*bdb0*/  @P4 STG.E.U16 desc[UR16][R6.64], R52 ;  /* 0x0000003406004986 */ /* 0x0005e8000c101510 */
[----:B------:R2:W-:Y:S04]  /*bdc0*/  @P5 STG.E.U16 desc[UR16][R2.64], R53 ;  /* 0x0000003502005986 */ /* 0x0005e8000c101510 */
[----:B------:R2:W-:Y:S01]  /*bdd0*/  @P2 STG.E.U16 desc[UR16][R14.64], R54 ;  /* 0x000000360e002986 */ /* 0x0005e2000c101510 */
[----:B------:R-:W-:Y:S05]  /*bde0*/  @!P0 EXIT ;  /* 0x000000000000894d */ /* 0x000fea0003800000 */
[----:B------:R-:W-:Y:S01]  /*bdf0*/  F2FP.F16.F32.PACK_AB R55, RZ, R55 ;  /* 0x00000037ff37723e */ /* 0x000fe200000000ff */
[----:B------:R-:W-:-:S05]  /*be00*/  IMAD.X R13, R5, 0x1, R13, P6 ;  /* 0x00000001050d7824 */ /* 0x000fca00030e060d */
[----:B------:R-:W-:Y:S01]  /*be10*/  STG.E.U16 desc[UR16][R12.64], R55 ;  /* 0x000000370c007986 */ /* 0x000fe2000c101510 */
[----:B------:R-:W-:Y:S05]  /*be20*/  EXIT ;  /* 0x000000000000794d */ /* 0x000fea0003800000 */
.L_x_9:
[----:B------:R-:W-:-:S13]  /*be30*/  ISETP.NE.AND P0, PT, R4, RZ, PT ;  /* 0x000000ff0400720c */ /* 0x000fda0003f05270 */
[----:B------:R-:W-:Y:S05]  /*be40*/  @P0 EXIT ;  /* 0x000000000000094d */ /* 0x000fea0003800000 */
[----:B------:R-:W-:-:S13]  /*be50*/  ELECT P0, URZ, PT ;  /* 0x00000000003f782f */ /* 0x000fda0003800000 */
[----:B------:R-:W-:Y:S05]  /*be60*/  @!P0 BRA `(.L_x_242) ;  /* 0x00000008000c8947 */ /* 0x000fea0003800000 */
[----:B------:R-:W-:Y:S02]  /*be70*/  ISETP.GE.AND P0, PT, R2, 0x1, PT ;  /* 0x000000010200780c */ /* 0x000fe40003f06270 */
[----:B------:R-:W-:-:S04]  /*be80*/  SHF.R.S32.HI R3, RZ, 0x1f, R6 ;  /* 0x0000001fff037819 */ /* 0x000fc80000011406 */
[----:B------:R-:W-:-:S07]  /*be90*/  LEA.HI R4, R3, R6, RZ, 0x7 ;  /* 0x0000000603047211 */ /* 0x000fce00078f38ff */
[----:B------:R-:W-:Y:S05]  /*bea0*/  @!P0 BRA `(.L_x_242) ;  /* 0x0000000400fc8947 */ /* 0x000fea0003800000 */
[----:B------:R-:W1:Y:S01]  /*beb0*/  S2R R3, SR_CTAID.X ;  /* 0x0000000000037919 */ /* 0x000e620000002500 */
[----:B------:R-:W-:Y:S01]  /*bec0*/  LOP3.LUT R5, R4, 0xffffff80, RZ, 0xc0, !PT ;  /* 0xffffff8004057812 */ /* 0x000fe200078ec0ff */
[----:B------:R-:W-:Y:S01]  /*bed0*/  ULDC UR4, c[0x0][0x384] ;  /* 0x0000e10000047ab9 */ /* 0x000fe20000000800 */
[C---:B------:R-:W-:Y:S01]  /*bee0*/  LOP3.LUT P0, RZ, R6.reuse, 0x1f, RZ, 0xc0, !PT ;  /* 0x0000001f06ff7812 */ /* 0x040fe2000780c0ff */
[----:B------:R-:W2:Y:S01]  /*bef0*/  S2R R10, SR_CTAID.Y ;  /* 0x00000000000a7919 */ /* 0x000ea20000002600 */
[----:B------:R-:W-:Y:S01]  /*bf00*/  ULDC UR5, c[0x0][0x388] ;  /* 0x0000e20000057ab9 */ /* 0x000fe20000000800 */
[----:B------:R-:W-:Y:S01]  /*bf10*/  IMAD.IADD R5, R6, 0x1, -R5 ;  /* 0x0000000106057824 */ /* 0x000fe200078e0a05 */
[----:B------:R-:W-:Y:S01]  /*bf20*/  LOP3.LUT R20, R0, 0x2, RZ, 0xfc, !PT ;  /* 0x0000000200147812 */ /* 0x000fe200078efcff */
[----:B------:R-:W-:Y:S01]  /*bf30*/  VIADD R21, R2, 0x1 ;  /* 0x0000000102157836 */ /* 0x000fe20000000000 */
[----:B------:R-:W-:Y:S01]  /*bf40*/  CS2R R6, SRZ ;  /* 0x0000000000067805 */ /* 0x000fe2000001ff00 */
[----:B------:R-:W-:Y:S01]  /*bf50*/  IMAD.MOV.U32 R4, RZ, RZ, RZ ;  /* 0x000000ffff047224 */ /* 0x000fe200078e00ff */
[----:B------:R-:W-:-:S02]  /*bf60*/  ISETP.NE.AND P1, PT, R5, RZ, PT ;  /* 0x000000ff0500720c */ /* 0x000fc40003f25270 */
[----:B------:R-:W-:Y:S02]  /*bf70*/  CS2R R8, SRZ ;  /* 0x0000000000087805 */ /* 0x000fe4000001ff00 */
[----:B------:R-:W-:Y:S01]  /*bf80*/  ISETP.NE.OR P0, PT, R5, RZ, !P0 ;  /* 0x000000ff0500720c */ /* 0x000fe20004705670 */
[----:B------:R-:W-:Y:S02]  /*bf90*/  IMAD.MOV.U32 R5, RZ, RZ, 0x1 ;  /* 0x00000001ff057424 */ /* 0x000fe400078e00ff */
[----:B-1----:R-:W-:-:S04]  /*bfa0*/  IMAD.SHL.U32 R16, R3, 0x100, RZ ;  /* 0x0000010003107824 */ /* 0x002fc800078e00ff */
[----:B------:R-:W-:-:S04]  /*bfb0*/  IMAD.HI.U32 R3, R16, UR4, RZ ;  /* 0x0000000410037c27 */ /* 0x000fc8000f8e00ff */
[----:B--2---:R-:W-:Y:S01]  /*bfc0*/  IMAD.SHL.U32 R18, R10, 0x40, RZ ;  /* 0x000000400a127824 */ /* 0x004fe200078e00ff */
[----:B------:R-:W-:-:S07]  /*bfd0*/  SHF.R.U32.HI R3, RZ, UR5, R3 ;  /* 0x00000005ff037c19 */ /* 0x000fce0008011603 */
.L_x_246:
[----:B0----5:R-:W0:Y:S01]  /*bfe0*/  S2R R11, SR_CgaCtaId ;  /* 0x00000000000b7919 */ /* 0x021e220000008800 */
[----:B------:R-:W-:-:S04]  /*bff0*/  MOV R10, 0x400 ;  /* 0x00000400000a7802 */ /* 0x000fc80000000f00 */
[----:B0-----:R-:W-:Y:S02]  /*c000*/  LEA R19, R11, R10, 0x18 ;  /* 0x0000000a0b137211 */ /* 0x001fe400078ec0ff */
[----:B------:R-:W-:-:S03]  /*c010*/  SHF.L.U32 R10, R5, 0x1f, RZ ;  /* 0x0000001f050a7819 */ /* 0x000fc600000006ff */
[----:B------:R-:W-:-:S07]  /*c020*/  IMAD R17, R4, 0x8, R19 ;  /* 0x0000000804117824 */ /* 0x000fce00078e0213 */
.L_x_243:
[----:B0-----:R0:W1:Y:S02]  /*c030*/  SYNCS.PHASECHK.TRANS64.TRYWAIT P2, [R17+URZ+0x32028], R10 ;  /* 0x0320280a110075a7 */ /* 0x001064000804017f */
[----:B-1----:R-:W-:Y:S05]  /*c040*/  @!P2 NANOSLEEP.SYNCS 0x989680 ;  /* 0x009896800000a95d */ /* 0x002fea0003900000 */
[----:B------:R-:W1:Y:S02]  /*c050*/  @!P2 SYNCS.PHASECHK.TRANS64 P2, [R17+URZ+0x32028], R10 ;  /* 0x0320280a1100a5a7 */ /* 0x000e64000804007f */
[----:B-1----:R-:W-:Y:S05]  /*c060*/  @!P2 BRA `(.L_x_243) ;  /* 0xfffffffc00f0a947 */ /* 0x002fea000383ffff */
[----:B0-----:R-:W0:Y:S02]  /*c070*/  @!P1 LDC R10, c[0x0][0x580] ;  /* 0x00016000ff0a9b82 */ /* 0x001e240000000800 */
[----:B0-----:R0:W-:Y:S02]  /*c080*/  @!P1 SYNCS.ARRIVE.TRANS64 RZ, [R17+URZ+0x32000], R10 ;  /* 0x0320000a11ff99a7 */ /* 0x0011e4000800003f */
[----:B0-----:R-:W-:-:S04]  /*c090*/  PRMT R10, R20, 0x9910, RZ ;  /* 0x00009910140a7816 */ /* 0x001fc800000000ff */
[----:B------:R-:W-:-:S13]  /*c0a0*/  ISETP.NE.AND P2, PT, R10, 0x2, PT ;  /* 0x000000020a00780c */ /* 0x000fda0003f45270 */
[----:B------:R-:W-:Y:S05]  /*c0b0*/  @P2 BRA `(.L_x_244) ;  /* 0x0000000000042947 */ /* 0x000fea0003800000 */
[----:B------:R-:W-:Y:S01]  /*c0c0*/  BPT.TRAP 0x1 ;  /* 0x000000040000795c */ /* 0x000fe20000300000 */
.L_x_244:
[----:B------:R-:W-:Y:S05]  /*c0d0*/  @P0 BRA `(.L_x_245) ;  /* 0x0000000000040947 */ /* 0x000fea0003800000 */
[----:B------:R-:W-:Y:S01]  /*c0e0*/  BPT.TRAP 0x1 ;  /* 0x000000040000795c */ /* 0x000fe20000300000 */
.L_x_245:
[----:B------:R-:W0:Y:S01]  /*c0f0*/  LDC R13, c[0x0][0x380] ;  /* 0x0000e000ff0d7b82 */ /* 0x000e220000000800 */
[----:B------:R-:W-:Y:S01]  /*c100*/  R2UR UR4, R3 ;  /* 0x00000000030472ca */ /* 0x000fe200000e0000 */
[----:B------:R-:W-:Y:S01]  /*c110*/  ULDC UR14, c[0x0][0x38c] ;  /* 0x0000e300000e7ab9 */ /* 0x000fe20000000800 */
[----:B------:R-:W-:Y:S01]  /*c120*/  R2UR UR13, R16 ;  /* 0x00000000100d72ca */ /* 0x000fe200000e0000 */
[----:B------:R-:W-:Y:S01]  /*c130*/  UISETP.NE.AND UP0, UPT, UR14, 0x1, UPT ;  /* 0x000000010e00788c */ /* 0x000fe2000bf05270 */
[C---:B------:R-:W-:Y:S01]  /*c140*/  R2UR UR18, R8.reuse ;  /* 0x00000000081272ca */ /* 0x040fe200000e0000 */
[----:B------:R-:W-:Y:S01]  /*c150*/  VIADD R8, R8, 0x1 ;  /* 0x0000000108087836 */ /* 0x000fe20000000000 */
[----:B------:R-:W-:Y:S01]  /*c160*/  ULDC UR24, c[0x0][0x398] ;  /* 0x0000e60000187ab9 */ /* 0x000fe20000000800 */
[----:B------:R-:W1:Y:S01]  /*c170*/  LDC.64 R10, c[0x0][0x3f8] ;  /* 0x0000fe00ff0a7b82 */ /* 0x000e620000000a00 */
[----:B------:R-:W-:Y:S01]  /*c180*/  R2UR UR16, R4 ;  /* 0x00000000041072ca */ /* 0x000fe200000e0000 */
[----:B------:R-:W-:Y:S01]  /*c190*/  ULDC UR12, c[0x0][0x3ec] ;  /* 0x0000fb00000c7ab9 */ /* 0x000fe20000000800 */
[----:B------:R-:W-:Y:S01]  /*c1a0*/  R2UR UR17, R17 ;  /* 0x00000000111172ca */ /* 0x000fe200000e0000 */
[----:B------:R-:W-:Y:S01]  /*c1b0*/  VIADD R21, R21, 0xffffffff ;  /* 0xffffffff15157836 */ /* 0x000fe20000000000 */
[----:B------:R-:W-:Y:S01]  /*c1c0*/  ULDC.64 UR28, c[0x0][0x198] ;  /* 0x00006600001c7ab9 */ /* 0x000fe20000000a00 */
[----:B------:R-:W-:Y:S01]  /*c1d0*/  ULDC.64 UR20, c[0x0][0x3f0] ;  /* 0x0000fc0000147ab9 */ /* 0x000fe20000000a00 */
[----:B------:R-:W-:Y:S01]  /*c1e0*/  @UP0 ULDC.64 UR8, c[0x0][0x390] ;  /* 0x0000e40000080ab9 */ /* 0x000fe20000000a00 */
[----:B---34-:R-:W1:Y:S01]  /*c1f0*/  LDC.64 R14, c[0x0][0x3d0] ;  /* 0x0000f400ff0e7b82 */ /* 0x018e620000000a00 */
[----:B------:R-:W-:Y:S01]  /*c200*/  ISETP.GT.AND P6, PT, R21, 0x1, PT ;  /* 0x000000011500780c */ /* 0x000fe20003fc4270 */
[----:B------:R-:W-:Y:S01]  /*c210*/  USHF.L.U32 UR18, UR18, 0x6, URZ ;  /* 0x0000000612127899 */ /* 0x000fe2000800063f */
[----:B------:R-:W-:Y:S01]  /*c220*/  UMOV UR26, 0x0 ;  /* 0x00000000001a7882 */ /* 0x000fe20000000000 */
[----:B------:R-:W-:-:S04]  /*c230*/  UMOV UR27, 0x10000000 ;  /* 0x10000000001b7882 */ /* 0x000fc80000000000 */
[----:B------:R-:W2:Y:S01]  /*c240*/  LDC R12, c[0x0][0x400] ;  /* 0x00010000ff0c7b82 */ /* 0x000ea20000000800 */
[----:B0-----:R-:W-:Y:S01]  /*c250*/  ISETP.NE.AND P2, PT, R13, 0x1, PT ;  /* 0x000000010d00780c */ /* 0x001fe20003f45270 */
[----:B------:R-:W-:-:S12]  /*c260*/  UIADD3 UR17, UR17, 0x32000, URZ ;  /* 0x0003200011117890 */ /* 0x000fd8000fffe03f */
[----:B------:R-:W-:Y:S01]  /*c270*/  @P2 IMAD.U32 R22, RZ, RZ, UR4 ;  /* 0x00000004ff162e24 */ /* 0x000fe2000f8e00ff */
[----:B------:R-:W-:Y:S01]  /*c280*/  ULDC.64 UR4, c[0x0][0x3c8] ;  /* 0x0000f20000047ab9 */ /* 0x000fe20000000a00 */
[----:B-1----:R-:W-:Y:S02]  /*c290*/  IMAD R11, R7, R14, R11 ;  /* 0x0000000e070b7224 */ /* 0x002fe400078e020b */
[----:B------:R-:W-:Y:S01]  /*c2a0*/  IMAD R10, R9, UR5, R10 ;  /* 0x00000005090a7c24 */ /* 0x000fe2000f8e020a */
[----:B------:R-:W-:Y:S02]  /*c2b0*/  @P2 R2UR UR13, R22 ;  /* 0x00000000160d22ca */ /* 0x000fe400000e0000 */
[----:B------:R-:W-:Y:S01]  /*c2c0*/  ISETP.NE.AND P2, PT, R8, UR15, PT ;  /* 0x0000000f08007c0c */ /* 0x000fe2000bf45270 */
[----:B------:R-:W-:Y:S02]  /*c2d0*/  IMAD.U32 R11, R11, 0x20, R10 ;  /* 0x000000200b0b7824 */ /* 0x000fe400078e000a */
[----:B--2---:R-:W-:Y:S01]  /*c2e0*/  IMAD R12, R6, R15, R12 ;  /* 0x0000000f060c7224 */ /* 0x004fe200078e020c */
[----:B------:R-:W-:Y:S01]  /*c2f0*/  SEL R8, R8, RZ, P2 ;  /* 0x000000ff08087207 */ /* 0x000fe20001000000 */
[----:B------:R-:W0:Y:S02]  /*c300*/  LDC.64 R14, c[0x0][0x3e0] ;  /* 0x0000f800ff0e7b82 */ /* 0x000e240000000a00 */
[----:B------:R-:W-:-:S04]  /*c310*/  IMAD.U32 R11, R12, 0x400, R11 ;  /* 0x000004000c0b7824 */ /* 0x000fc800078e000b */
[----:B------:R-:W-:Y:S01]  /*c320*/  UIMAD.WIDE.U32 UR6, UR13, UR8, URZ ;  /* 0x000000080d0672a5 */ /* 0x000fe2000f8e003f */
[----:B------:R-:W-:Y:S01]  /*c330*/  R2UR UR25, R11 ;  /* 0x000000000b1972ca */ /* 0x000fe200000e0000 */
[----:B------:R-:W-:Y:S01]  /*c340*/  UIADD3 UR6, -UR13, URZ, URZ ;  /* 0x0000003f0d067290 */ /* 0x000fe2000fffe13f */
[----:B------:R-:W-:Y:S01]  /*c350*/  VIADD R11, R6, 0x1 ;  /* 0x00000001060b7836 */ /* 0x000fe20000000000 */
[----:B------:R-:W-:Y:S01]  /*c360*/  UMOV UR5, UR13 ;  /* 0x0000000d00057c82 */ /* 0x000fe20008000000 */
[----:B------:R-:W-:Y:S02]  /*c370*/  @UP0 USHF.R.U32.HI UR5, URZ, UR9, UR7 ;  /* 0x000000093f050299 */ /* 0x000fe40008011607 */
[----:B------:R-:W-:Y:S01]  /*c380*/  UISETP.NE.AND UP0, UPT, UR24, 0x1, UPT ;  /* 0x000000011800788c */ /* 0x000fe2000bf05270 */
[----:B------:R-:W-:Y:S01]  /*c390*/  IMAD R10, R13, UR6, R16 ;  /* 0x000000060d0a7c24 */ /* 0x000fe2000f8e0210 */
[----:B------:R-:W-:Y:S01]  /*c3a0*/  R2UR UR7, R19 ;  /* 0x00000000130772ca */ /* 0x000fe200000e0000 */
[----:B------:R-:W-:Y:S01]  /*c3b0*/  VIADD R13, R9, 0x1 ;  /* 0x00000001090d7836 */ /* 0x000fe20000000000 */
[----:B------:R-:W-:Y:S01]  /*c3c0*/  ULDC.64 UR8, c[0x0][0x3c0] ;  /* 0x0000f00000087ab9 */ /* 0x000fe20000000a00 */
[----:B------:R-:W-:Y:S01]  /*c3d0*/  @P2 IMAD.MOV R13, RZ, RZ, R9 ;  /* 0x000000ffff0d2224 */ /* 0x000fe200078e0209 */
[----:B------:R-:W-:Y:S01]  /*c3e0*/  R2UR UR19, R10 ;  /* 0x000000000a1372ca */ /* 0x000fe200000e0000 */
[C---:B------:R-:W-:Y:S01]  /*c3f0*/  IMAD R19, R4.reuse, 0x2000, R19 ;  /* 0x0000200004137824 */ /* 0x040fe200078e0213 */
[----:B------:R-:W-:Y:S01]  /*c400*/  UMOV UR22, UR5 ;  /* 0x0000000500167c82 */ /* 0x000fe20008000000 */
[----:B------:R-:W-:Y:S01]  /*c410*/  VIADD R10, R7, 0x1 ;  /* 0x00000001070a7836 */ /* 0x000fe20000000000 */
[----:B------:R-:W-:Y:S01]  /*c420*/  UIADD3 UR6, UP1, UR28, 0xf0, URZ ;  /* 0x000000f01c067890 */ /* 0x000fe2000ff3e03f */
[----:B0-----:R-:W-:Y:S01]  /*c430*/  ISETP.NE.AND P3, PT, R13, R14, PT ;  /* 0x0000000e0d00720c */ /* 0x001fe20003f65270 */
[----:B------:R-:W-:Y:S01]  /*c440*/  @UP0 ULDC UR10, c[0x0][0x39c] ;  /* 0x0000e700000a0ab9 */ /* 0x000fe20000000800 */
[----:B------:R-:W-:Y:S01]  /*c450*/  @UP0 ULDC UR30, c[0x0][0x3a0] ;  /* 0x0000e800001e0ab9 */ /* 0x000fe20000000800 */
[----:B------:R-:W-:Y:S01]  /*c460*/  UIMAD.WIDE.U32 UR10, UR5, UR10, URZ ;  /* 0x0000000a050a72a5 */ /* 0x000fe2000f8e003f */
[----:B------:R-:W-:Y:S01]  /*c470*/  R2UR UR23, R19 ;  /* 0x00000000131772ca */ /* 0x000fe200000e0000 */
[----:B------:R-:W-:Y:S01]  /*c480*/  ULEA UR16, UR16, UR7, 0xf ;  /* 0x0000000710107291 */ /* 0x000fe2000f8e783f */
[----:B------:R-:W-:Y:S01]  /*c490*/  VIADD R4, R4, 0x1 ;  /* 0x0000000104047836 */ /* 0x000fe20000000000 */
[----:B------:R-:W-:-:S02]  /*c4a0*/  @UP0 USHF.R.U32.HI UR22, URZ, UR30, UR11 ;  /* 0x0000001e3f160299 */ /* 0x000fc4000801160b */
[----:B------:R-:W-:Y:S01]  /*c4b0*/  UIMAD UR19, UR19, UR8, UR12 ;  /* 0x00000008131372a4 */ /* 0x000fe2000f8e020c */
[----:B------:R-:W-:Y:S01]  /*c4c0*/  R2UR UR12, R9 ;  /* 0x00000000090c72ca */ /* 0x000fe200000e0000 */
[----:B------:R-:W-:Y:S01]  /*c4d0*/  UIADD3 UR7, -UR5, URZ, URZ ;  /* 0x0000003f05077290 */ /* 0x000fe2000fffe13f */
[----:B------:R-:W-:Y:S01]  /*c4e0*/  R2UR UR11, R18 ;  /* 0x00000000120b72ca */ /* 0x000fe200000e0000 */
[----:B------:R-:W-:Y:S01]  /*c4f0*/  UIADD3 UR8, -UR22, URZ, URZ ;  /* 0x0000003f16087290 */ /* 0x000fe2000fffe13f */
[----:B------:R-:W-:Y:S01]  /*c500*/  @P3 IMAD.MOV R10, RZ, RZ, R7 ;  /* 0x000000ffff0a3224 */ /* 0x000fe200078e0207 */
[----:B------:R-:W-:Y:S01]  /*c510*/  UIMAD UR7, UR14, UR7, UR13 ;  /* 0x000000070e0772a4 */ /* 0x000fe2000f8e020d */
[----:B------:R-:W-:Y:S01]  /*c520*/  R2UR UR13, R7 ;  /* 0x00000000070d72ca */ /* 0x000fe200000e0000 */
[----:B------:R-:W-:Y:S01]  /*c530*/  UIMAD UR5, UR24, UR8, UR5 ;  /* 0x00000008180572a4 */ /* 0x000fe2000f8e0205 */
[----:B------:R-:W-:Y:S01]  /*c540*/  R2UR UR14, R6 ;  /* 0x00000000060e72ca */ /* 0x000fe200000e0000 */
[----:B------:R-:W-:Y:S01]  /*c550*/  UIADD3 UR28, UP2, UR28, 0x270, URZ ;  /* 0x000002701c1c7890 */ /* 0x000fe2000ff5e03f */
[----:B------:R-:W-:Y:S01]  /*c560*/  ISETP.NE.AND P4, PT, R10, R15, PT ;  /* 0x0000000f0a00720c */ /* 0x000fe20003f85270 */
[----:B------:R-:W-:Y:S01]  /*c570*/  UIMAD UR20, UR7, UR9, UR20 ;  /* 0x00000009071472a4 */ /* 0x000fe2000f8e0214 */
[C---:B------:R-:W-:Y:S01]  /*c580*/  ISETP.NE.AND P5, PT, R4.reuse, 0x5, PT ;  /* 0x000000050400780c */ /* 0x040fe20003fa5270 */
[----:B------:R-:W-:Y:S01]  /*c590*/  UIMAD UR21, UR5, UR4, UR21 ;  /* 0x00000004051572a4 */ /* 0x000fe2000f8e0215 */
[----:B------:R-:W-:Y:S01]  /*c5a0*/  SEL R9, R13, RZ, P3 ;  /* 0x000000ff0d097207 */ /* 0x000fe20001800000 */
[----:B------:R-:W-:Y:S01]  /*c5b0*/  UIADD3.X UR7, URZ, UR29, URZ, UP1, !UPT ;  /* 0x0000001d3f077290 */ /* 0x000fe20008ffe43f */
[----:B------:R-:W-:Y:S01]  /*c5c0*/  SEL R12, RZ, 0x1, P5 ;  /* 0x00000001ff0c7807 */ /* 0x000fe20002800000 */
[----:B------:R-:W-:Y:S01]  /*c5d0*/  UPRMT UR4, UR25, 0x5410, URZ ;  /* 0x0000541019047896 */ /* 0x000fe2000800003f */
[----:B------:R-:W-:Y:S01]  /*c5e0*/  SEL R4, R4, RZ, P5 ;  /* 0x000000ff04047207 */ /* 0x000fe20002800000 */
[----:B------:R-:W-:Y:S01]  /*c5f0*/  UIADD3 UR8, UR23, 0x28000, URZ ;  /* 0x0002800017087890 */ /* 0x000fe2000fffe03f */
[----:B------:R-:W-:Y:S01]  /*c600*/  LOP3.LUT R5, R5, R12, RZ, 0x3c, !PT ;  /* 0x0000000c05057212 */ /* 0x000fe200078e3cff */
[----:B------:R-:W-:Y:S01]  /*c610*/  UIADD3.X UR29, URZ, UR29, URZ, UP2, !UPT ;  /* 0x0000001d3f1d7290 */ /* 0x000fe200097fe43f */
[----:B------:R-:W-:Y:S01]  /*c620*/  SEL R7, R10, RZ, P4 ;  /* 0x000000ff0a077207 */ /* 0x000fe20002000000 */
[----:B------:R-:W-:Y:S01]  /*c630*/  UMOV UR9, UR17 ;  /* 0x0000001100097c82 */ /* 0x000fe20008000000 */
[----:B------:R-:W-:Y:S01]  /*c640*/  UMOV UR10, UR18 ;  /* 0x00000012000a7c82 */ /* 0x000fe20008000000 */
[----:B------:R-:W-:Y:S01]  /*c650*/  @P4 IMAD.MOV R11, RZ, RZ, R6 ;  /* 0x000000ffff0b4224 */ /* 0x000fe200078e0206 */
[----:B------:R1:W-:Y:S03]  /*c660*/  UTMALDG.5D.IM2COL [UR16], [UR6], UR4 ;  /* 0x00000010060073b4 */ /* 0x0003e60008060004 */
[----:B------:R-:W-:Y:S01]  /*c670*/  IMAD.MOV.U32 R6, RZ, RZ, R11 ;  /* 0x000000ffff067224 */ /* 0x000fe200078e000b */
[----:B------:R1:W-:Y:S02]  /*c680*/  UTMALDG.5D [UR8], [UR28], desc[UR26] ;  /* 0x00001a081c0075b4 */ /* 0x0003e40008021000 */
[----:B-1----:R-:W-:Y:S05]  /*c690*/  @P6 BRA `(.L_x_246) ;  /* 0xfffffff800506947 */ /* 0x002fea000383ffff */
.L_x_242:
[----:B------:R-:W-:Y:S01]  /*c6a0*/  ISETP.GE.U32.AND P2, PT, R2, 0x5, PT ;  /* 0x000000050200780c */ /* 0x000fe20003f46070 */
[----:B------:R-:W-:Y:S05]  /*c6b0*/  WARPSYNC.ALL ;  /* 0x0000000000007948 */ /* 0x000fea0003800000 */
[----:B------:R-:W-:-:S07]  /*c6c0*/  ELECT P1, URZ, PT ;  /* 0x00000000003f782f */ /* 0x000fce0003820000 */
[----:B------:R-:W-:-:S05]  /*c6d0*/  @P2 IMAD.WIDE.U32 R4, R2, -0x33333333, RZ ;  /* 0xcccccccd02042825 */ /* 0x000fca00078e00ff */
[----:B------:R-:W-:-:S04]  /*c6e0*/  @P2 SHF.R.U32.HI R3, RZ, 0x2, R5 ;  /* 0x00000002ff032819 */ /* 0x000fc80000011605 */
[----:B------:R-:W-:-:S04]  /*c6f0*/  @P2 LOP3.LUT R3, R3, 0x1, RZ, 0xc0, !PT ;  /* 0x0000000103032812 */ /* 0x000fc800078ec0ff */
[----:B------:R-:W-:Y:S01]  /*c700*/  @P2 ISETP.NE.U32.AND P0, PT, R3, 0x1, PT ;  /* 0x000000010300280c */ /* 0x000fe20003f05070 */
[----:B------:R-:W-:-:S12]  /*c710*/  @!P1 EXIT ;  /* 0x000000000000994d */ /* 0x000fd80003800000 */
[----:B------:R-:W-:Y:S02]  /*c720*/  LOP3.LUT R0, R0, 0x2, RZ, 0xfc, !PT ;  /* 0x0000000200007812 */ /* 0x000fe400078efcff */
[----:B------:R-:W-:Y:S02]  /*c730*/  @P2 ISETP.NE.U32.AND.EX P0, PT, RZ, RZ, PT, P0 ;  /* 0x000000ffff00220c */ /* 0x000fe40003f05100 */
[----:B------:R-:W-:Y:S01]  /*c740*/  ISETP.NE.AND P1, PT, R0, 0x3, PT ;  /* 0x000000030000780c */ /* 0x000fe20003f25270 */
[----:B------:R-:W-:Y:S01]  /*c750*/  IMAD.MOV.U32 R0, RZ, RZ, 0x1 ;  /* 0x00000001ff007424 */ /* 0x000fe200078e00ff */
[----:B------:R-:W-:-:S11]  /*c760*/  @P2 SEL R0, RZ, 0x1, !P0 ;  /* 0x00000001ff002807 */ /* 0x000fd60004000000 */
[----:B------:R-:W-:Y:S05]  /*c770*/  @!P1 BRA `(.L_x_247) ;  /* 0x0000000000049947 */ /* 0x000fea0003800000 */
[----:B------:R-:W-:Y:S01]  /*c780*/  BPT.TRAP 0x1 ;  /* 0x000000040000795c */ /* 0x000fe20000300000 */
.L_x_247:
[----:B------:R-:W1:Y:S01]  /*c790*/  S2R R6, SR_CgaCtaId ;  /* 0x0000000000067919 */ /* 0x000e620000008800 */
[----:B------:R-:W-:Y:S01]  /*c7a0*/  IMAD.WIDE.U32 R4, R2, -0x33333333, RZ ;  /* 0xcccccccd02047825 */ /* 0x000fe200078e00ff */
[----:B------:R-:W-:-:S04]  /*c7b0*/  MOV R3, 0x400 ;  /* 0x0000040000037802 */ /* 0x000fc80000000f00 */
[----:B------:R-:W-:-:S05]  /*c7c0*/  SHF.R.U32.HI R5, RZ, 0x2, R5 ;  /* 0x00000002ff057819 */ /* 0x000fca0000011605 */
[----:B------:R-:W-:Y:S01]  /*c7d0*/  IMAD R2, R5, -0x5, R2 ;  /* 0xfffffffb05027824 */ /* 0x000fe200078e0202 */
[----:B------:R-:W-:Y:S02]  /*c7e0*/  SHF.L.U32 R5, R0, 0x1f, RZ ;  /* 0x0000001f00057819 */ /* 0x000fe400000006ff */
[----:B-1----:R-:W-:-:S05]  /*c7f0*/  LEA R3, R6, R3, 0x18 ;  /* 0x0000000306037211 */ /* 0x002fca00078ec0ff */
[----:B------:R-:W-:-:S04]  /*c800*/  VIADD R3, R3, 0x32028 ;  /* 0x0003202803037836 */ /* 0x000fc80000000000 */
[----:B------:R-:W-:-:S07]  /*c810*/  IMAD R4, R2, 0x8, R3 ;  /* 0x0000000802047824 */ /* 0x000fce00078e0203 */
.L_x_248:
[----:B-1----:R1:W2:Y:S02]  /*c820*/  SYNCS.PHASECHK.TRANS64.TRYWAIT P0, [R4+URZ], R5 ;  /* 0x00000005040075a7 */ /* 0x0022a4000800017f */
[----:B--2---:R-:W-:Y:S05]  /*c830*/  @!P0 NANOSLEEP.SYNCS 0x989680 ;  /* 0x009896800000895d */ /* 0x004fea0003900000 */
[----:B------:R-:W2:Y:S02]  /*c840*/  @!P0 SYNCS.PHASECHK.TRANS64 P0, [R4+URZ], R5 ;  /* 0x00000005040085a7 */ /* 0x000ea4000800007f */
[----:B--2---:R-:W-:Y:S05]  /*c850*/  @!P0 BRA `(.L_x_248) ;  /* 0xfffffffc00f08947 */ /* 0x004fea000383ffff */
[----:B------:R-:W-:-:S05]  /*c860*/  VIADD R2, R2, 0x1 ;  /* 0x0000000102027836 */ /* 0x000fca0000000000 */
[----:B------:R-:W-:-:S04]  /*c870*/  ISETP.NE.AND P0, PT, R2, 0x5, PT ;  /* 0x000000050200780c */ /* 0x000fc80003f05270 */
[----:B-1----:R-:W-:Y:S02]  /*c880*/  SEL R5, RZ, 0x1, P0 ;  /* 0x00000001ff057807 */ /* 0x002fe40000000000 */
[----:B------:R-:W-:Y:S02]  /*c890*/  SEL R2, R2, RZ, P0 ;  /* 0x000000ff02027207 */ /* 0x000fe40000000000 */
[----:B------:R-:W-:-:S03]  /*c8a0*/  LOP3.LUT R7, R0, R5, RZ, 0x3c, !PT ;  /* 0x0000000500077212 */ /* 0x000fc600078e3cff */
[----:B------:R-:W-:Y:S01]  /*c8b0*/  IMAD R0, R2, 0x8, R3 ;  /* 0x0000000802007824 */ /* 0x000fe200078e0203 */
[----:B------:R-:W-:-:S07]  /*c8c0*/  SHF.L.U32 R5, R7, 0x1f, RZ ;  /* 0x0000001f07057819 */ /* 0x000fce00000006ff */
.L_x_249:
        /* <DEDUP_REMOVED lines=11> */
.L_x_250:
        /* <DEDUP_REMOVED lines=11> */
.L_x_251:
        /* <DEDUP_REMOVED lines=11> */
.L_x_252:
[----:B-1----:R1:W2:Y:S02]  /*cae0*/  SYNCS.PHASECHK.TRANS64.TRYWAIT P0, [R2+URZ], R3 ;  /* 0x00000003020075a7 */ /* 0x0022a4000800017f */
[----:B--2---:R-:W-:Y:S05]  /*caf0*/  @!P0 NANOSLEEP.SYNCS 0x989680 ;  /* 0x009896800000895d */ /* 0x004fea0003900000 */
[----:B------:R-:W2:Y:S02]  /*cb00*/  @!P0 SYNCS.PHASECHK.TRANS64 P0, [R2+URZ], R3 ;  /* 0x00000003020085a7 */ /* 0x000ea4000800007f */
[----:B--2---:R-:W-:Y:S05]  /*cb10*/  @P0 EXIT ;  /* 0x000000000000094d */ /* 0x004fea0003800000 */
[----:B------:R-:W-:Y:S05]  /*cb20*/  BRA `(.L_x_252) ;  /* 0xfffffffc00ec7947 */ /* 0x000fea000383ffff */
.L_x_253:
[----:B------:R-:W-:-:S00]  /*cb30*/  BRA `(.L_x_253) ;  /* 0xfffffffc00fc7947 */ /* 0x000fc0000383ffff */
[----:B------:R-:W-:-:S00]  /*cb40*/  NOP ;  /* 0x0000000000007918 */ /* 0x000fc00000000000 */
        /* <DEDUP_REMOVED lines=11> */
.L_x_254:


//--------------------- .nv.shared._ZN7cutlass13device_kernelINS_4conv6kernel13ConvUniversalINS1_16ConvProblemShapeILNS1_8OperatorE0ELi3EEENS1_10collective14CollectiveConvINS1_46MainloopSm90TmaGmmaWarpSpecializedImplicitGemmILS5_0ELi5ELi3EN4cute5tupleIJNSA_1CILi1EEESD_SD_EEENS1_36KernelImplicitTmaWarpSpecializedSm90ELi1EEENSB_IJNSC_ILi256EEENSC_ILi64EEENSB_IJSI_EEEEEENS_6half_tESL_NSA_8TiledMMAINSA_8MMA_AtomIJNSA_4SM904GMMA25MMA_64x64x16_F32F16F16_SSILNSP_5MajorE0ELSR_0ELNSP_7ScaleInE1ELSS_1EEEEEENSA_6LayoutISE_NSB_IJNSC_ILi0EEESW_SW_EEEEENSB_IJNSA_10UnderscoreESZ_SZ_EEEEENS7_6detail26Sm90ImplicitGemmTileTraitsINSA_20SM90_TMA_LOAD_IM2COLENSA_14ComposedLayoutINSA_7SwizzleILi3ELi4ELi3EEENSA_18smem_ptr_flag_bitsILi16EEENSV_INSB_IJNSB_IJNSC_ILi8EEENSC_ILi32EEEEEENSB_IJSI_SD_EEENSB_IJSD_NSC_ILi5EEEEEEEEENSB_IJNSB_IJSI_NSC_ILi512EEEEEENSB_IJSD_SW_EEENSB_IJSW_NSC_ILi16384EEEEEEEEEEEEEvEENS13_INSA_13SM90_TMA_LOADENS15_IS17_S19_NSV_INSB_IJNSB_IJS1A_S1A_EEES1D_S1F_EEENSB_IJS1I_S1J_NSB_IJSW_NSC_ILi4096EEEEEEEEEEEEEvEEEENS_8epilogue10collective6detail29Sm90TmaWarpSpecializedAdapterINS21_15DefaultEpilogueISL_NSB_IJNSB_IJllllEEESD_SW_EEES26_NS20_6thread17LinearCombinationISL_Li1EffLNS27_9ScaleType4KindE0ELNS_15FloatRoundStyleE2ESL_EENS_4gemm15EpilogueDefaultEEEEEvvEEEEvNT_6ParamsE --------------------------
	.section	.nv.shared._ZN7cutlass13device_kernelINS_4conv6kernel13ConvUniversalINS1_16ConvProblemShapeILNS1_8OperatorE0ELi3EEENS1_10collective14CollectiveConvINS1_46MainloopSm90TmaGmmaWarpSpecializedImplicitGemmILS5_0ELi5ELi3EN4cute5tupleIJNSA_1CILi1EEESD_SD_EEENS1_36KernelImplicitTmaWarpSpecializedSm90ELi1EEENSB_IJNSC_ILi256EEENSC_ILi64EEENSB_IJSI_EEEEEENS_6half_tESL_NSA_8TiledMMAINSA_8MMA_AtomIJNSA_4SM904GMMA25MMA_64x64x16_F32F16F16_SSILNSP_5MajorE0ELSR_0ELNSP_7ScaleInE1ELSS_1EEEEEENSA_6LayoutISE_NSB_IJNSC_ILi0EEESW_SW_EEEEENSB_IJNSA_10UnderscoreESZ_SZ_EEEEENS7_6detail26Sm90ImplicitGemmTileTraitsINSA_20SM90_TMA_LOAD_IM2COLENSA_14ComposedLayoutINSA_7SwizzleILi3ELi4ELi3EEENSA_18smem_ptr_flag_bitsILi16EEENSV_INSB_IJNSB_IJNSC_ILi8EEENSC_ILi32EEEEEENSB_IJSI_SD_EEENSB_IJSD_NSC_ILi5EEEEEEEEENSB_IJNSB_IJSI_NSC_ILi512EEEEEENSB_IJSD_SW_EEENSB_IJSW_NSC_ILi16384EEEEEEEEEEEEEvEENS13_INSA_13SM90_TMA_LOADENS15_IS17_S19_NSV_INSB_IJNSB_IJS1A_S1A_EEES1D_S1F_EEENSB_IJS1I_S1J_NSB_IJSW_NSC_ILi4096EEEEEEEEEEEEEvEEEENS_8epilogue10collective6detail29Sm90TmaWarpSpecializedAdapterINS21_15DefaultEpilogueISL_NSB_IJNSB_IJllllEEESD_SW_EEES26_NS20_6thread17LinearCombinationISL_Li1EffLNS27_9ScaleType4KindE0ELNS_15FloatRoundStyleE2ESL_EENS_4gemm15EpilogueDefaultEEEEEvvEEEEvNT_6ParamsE,"aw",@nobits
	.sectionflags	@""
	.align	16
	.zero		1024


//--------------------- .nv.shared.reserved.0     --------------------------
	.section	.nv.shared.reserved.0,"aw",@nobits
	.weak		__nv_reservedSMEM_offset_0_alias
	.size		__nv_reservedSMEM_offset_0_alias, 0, 0
	.other		__nv_reservedSMEM_offset_0_alias,@"STO_CUDA_RESERVED_SHARED STV_DEFAULT"
__nv_reservedSMEM_offset_0_alias:
	.zero		0


//--------------------- .nv.global                --------------------------
	.section	.nv.global,"aw",@nobits
.nv.global:
	.type		_ZN39_INTERNAL_3ee1367e_4_k_cu_6d58df2b_30154cute1_E,@object
	.size		_ZN39_INTERNAL_3ee1367e_4_k_cu_6d58df2b_30154cute1_E,(_ZN39_INTERNAL_3ee1367e_4_k_cu_6d58df2b_30154cuda3std3__45__cpo6cbeginE - _ZN39_INTERNAL_3ee1367e_4_k_cu_6d58df2b_30154cute1_E)
_ZN39_INTERNAL_3ee1367e_4_k_cu_6d58df2b_30154cute1_E:
	.zero		1
	.type		_ZN39_INTERNAL_3ee1367e_4_k_cu_6d58df2b_30154cuda3std3__45__cpo6cbeginE,@object
	.size		_ZN39_INTERNAL_3ee1367e_4_k_cu_6d58df2b_30154cuda3std3__45__cpo6cbeginE,(_ZN39_INTERNAL_3ee1367e_4_k_cu_6d58df2b_30154cuda3std3__48in_placeE - _ZN39_INTERNAL_3ee1367e_4_k_cu_6d58df2b_30154cuda3std3__45__cpo6cbeginE)
_ZN39_INTERNAL_3ee1367e_4_k_cu_6d58df2b_30154cuda3std3__45__cpo6cbeginE:
	.zero		1
	.type		_ZN39_INTERNAL_3ee1367e_4_k_cu_6d58df2b_30154cuda3std3__48in_placeE,@object
	.size		_ZN39_INTERNAL_3ee1367e_4_k_cu_6d58df2b_30154cuda3std3__48in_placeE,(_ZN39_INTERNAL_3ee1367e_4_k_cu_6d58df2b_30154cuda3std6ranges3__45__cpo9iter_moveE - _ZN39_INTERNAL_3ee1367e_4_k_cu_6d58df2b_30154cuda3std3__48in_placeE)
_ZN39_INTERNAL_3ee1367e_4_k_cu_6d58df2b_30154cuda3std3__48in_placeE:
	.zero		1
	.type		_ZN39_INTERNAL_3ee1367e_4_k_cu_6d58df2b_30154cuda3std6ranges3__45__cpo9iter_moveE,@object
	.size		_ZN39_INTERNAL_3ee1367e_4_k_cu_6d58df2b_30154cuda3std6ranges3__45__cpo9iter_moveE,(_ZN39_INTERNAL_3ee1367e_4_k_cu_6d58df2b_30154cuda3std3__45__cpo5beginE - _ZN39_INTERNAL_3ee1367e_4_k_cu_6d58df2b_30154cuda3std6ranges3__45__cpo9iter_moveE)
_ZN39_INTERNAL_3ee1367e_4_k_cu_6d58df2b_30154cuda3std6ranges3__45__cpo9iter_moveE:
	.zero		1
	.type		_ZN39_INTERNAL_3ee1367e_4_k_cu_6d58df2b_30154cuda3std3__45__cpo5beginE,@object
	.size		_ZN39_INTERNAL_3ee1367e_4_k_cu_6d58df2b_30154cuda3std3__45__cpo5beginE,(_ZN39_INTERNAL_3ee1367e_4_k_cu_6d58df2b_30154cuda3std3__441_GLOBAL__N__3ee1367e_4_k_cu_6d58df2b_30156ignoreE - _ZN39_INTERNAL_3ee1367e_4_k_cu_6d58df2b_30154cuda3std3__45__cpo5beginE)
_ZN39_INTERNAL_3ee1367e_4_k_cu_6d58df2b_30154cuda3std3__45__cpo5beginE:
	.zero		1
	.type		_ZN39_INTERNAL_3ee1367e_4_k_cu_6d58df2b_30154cuda3std3__441_GLOBAL__N__3ee1367e_4_k_cu_6d58df2b_30156ignoreE,@object
	.size		_ZN39_INTERNAL_3ee1367e_4_k_cu_6d58df2b_30154cuda3std3__441_GLOBAL__N__3ee1367e_4_k_cu_6d58df2b_30156ignoreE,(_ZN39_INTERNAL_3ee1367e_4_k_cu_6d58df2b_30154cute7productE - _ZN39_INTERNAL_3ee1367e_4_k_cu_6d58df2b_30154cuda3std3__441_GLOBAL__N__3ee1367e_4_k_cu_6d58df2b_30156ignoreE)
_ZN39_INTERNAL_3ee1367e_4_k_cu_6d58df2b_30154cuda3std3__441_GLOBAL__N__3ee1367e_4_k_cu_6d58df2b_30156ignoreE:
	.zero		1
	.type		_ZN39_INTERNAL_3ee1367e_4_k_cu_6d58df2b_30154cute7productE,@object
	.size		_ZN39_INTERNAL_3ee1367e_4_k_cu_6d58df2b_30154cute7productE,(_ZN39_INTERNAL_3ee1367e_4_k_cu_6d58df2b_30154cuda3std3__45__cpo3endE - _ZN39_INTERNAL_3ee1367e_4_k_cu_6d58df2b_30154cute7productE)
_ZN39_INTERNAL_3ee1367e_4_k_cu_6d58df2b_30154cute7productE:
	.zero		1
	.type		_ZN39_INTERNAL_3ee1367e_4_k_cu_6d58df2b_30154cuda3std3__45__cpo3endE,@object
	.size		_ZN39_INTERNAL_3ee1367e_4_k_cu_6d58df2b_30154cuda3std3__45__cpo3endE,(_ZN39_INTERNAL_3ee1367e_4_k_cu_6d58df2b_30154cuda3std3__419piecewise_constructE - _ZN39_INTERNAL_3ee1367e_4_k_cu_6d58df2b_30154cuda3std3__45__cpo3endE)
_ZN39_INTERNAL_3ee1367e_4_k_cu_6d58df2b_30154cuda3std3__45__cpo3endE:
	.zero		1
	.type		_ZN39_INTERNAL_3ee1367e_4_k_cu_6d58df2b_30154cuda3std3__419piecewise_constructE,@object
	.size		_ZN39_INTERNAL_3ee1367e_4_k_cu_6d58df2b_30154cuda3std3__419piecewise_constructE,(_ZN39_INTERNAL_3ee1367e_4_k_cu_6d58df2b_30154cuda3std3__45__cpo4cendE - _ZN39_INTERNAL_3ee1367e_4_k_cu_6d58df2b_30154cuda3std3__419piecewise_constructE)
_ZN39_INTERNAL_3ee1367e_4_k_cu_6d58df2b_30154cuda3std3__419piecewise_constructE:
	.zero		1
	.type		_ZN39_INTERNAL_3ee1367e_4_k_cu_6d58df2b_30154cuda3std3__45__cpo4cendE,@object
	.size		_ZN39_INTERNAL_3ee1367e_4_k_cu_6d58df2b_30154cuda3std3__45__cpo4cendE,(_ZN39_INTERNAL_3ee1367e_4_k_cu_6d58df2b_30154cuda3std6ranges3__45__cpo4swapE - _ZN39_INTERNAL_3ee1367e_4_k_cu_6d58df2b_30154cuda3std3__45__cpo4cendE)
_ZN39_INTERNAL_3ee1367e_4_k_cu_6d58df2b_30154cuda3std3__45__cpo4cendE:
	.zero		1
	.type		_ZN39_INTERNAL_3ee1367e_4_k_cu_6d58df2b_30154cuda3std6ranges3__45__cpo4swapE,@object
	.size		_ZN39_INTERNAL_3ee1367e_4_k_cu_6d58df2b_30154cuda3std6ranges3__45__cpo4swapE,(.L_7 - _ZN39_INTERNAL_3ee1367e_4_k_cu_6d58df2b_30154cuda3std6ranges3__45__cpo4swapE)
_ZN39_INTERNAL_3ee1367e_4_k_cu_6d58df2b_30154cuda3std6ranges3__45__cpo4swapE:
	.zero		1
.L_7:


//--------------------- .nv.constant0._ZN7cutlass13device_kernelINS_4conv6kernel13ConvUniversalINS1_16ConvProblemShapeILNS1_8OperatorE0ELi3EEENS1_10collective14CollectiveConvINS1_46MainloopSm90TmaGmmaWarpSpecializedImplicitGemmILS5_0ELi5ELi3EN4cute5tupleIJNSA_1CILi1EEESD_SD_EEENS1_36KernelImplicitTmaWarpSpecializedSm90ELi1EEENSB_IJNSC_ILi256EEENSC_ILi64EEENSB_IJSI_EEEEEENS_6half_tESL_NSA_8TiledMMAINSA_8MMA_AtomIJNSA_4SM904GMMA25MMA_64x64x16_F32F16F16_SSILNSP_5MajorE0ELSR_0ELNSP_7ScaleInE1ELSS_1EEEEEENSA_6LayoutISE_NSB_IJNSC_ILi0EEESW_SW_EEEEENSB_IJNSA_10UnderscoreESZ_SZ_EEEEENS7_6detail26Sm90ImplicitGemmTileTraitsINSA_20SM90_TMA_LOAD_IM2COLENSA_14ComposedLayoutINSA_7SwizzleILi3ELi4ELi3EEENSA_18smem_ptr_flag_bitsILi16EEENSV_INSB_IJNSB_IJNSC_ILi8EEENSC_ILi32EEEEEENSB_IJSI_SD_EEENSB_IJSD_NSC_ILi5EEEEEEEEENSB_IJNSB_IJSI_NSC_ILi512EEEEEENSB_IJSD_SW_EEENSB_IJSW_NSC_ILi16384EEEEEEEEEEEEEvEENS13_INSA_13SM90_TMA_LOADENS15_IS17_S19_NSV_INSB_IJNSB_IJS1A_S1A_EEES1D_S1F_EEENSB_IJS1I_S1J_NSB_IJSW_NSC_ILi4096EEEEEEEEEEEEEvEEEENS_8epilogue10collective6detail29Sm90TmaWarpSpecializedAdapterINS21_15DefaultEpilogueISL_NSB_IJNSB_IJllllEEESD_SW_EEES26_NS20_6thread17LinearCombinationISL_Li1EffLNS27_9ScaleType4KindE0ELNS_15FloatRoundStyleE2ESL_EENS_4gemm15EpilogueDefaultEEEEEvvEEEEvNT_6ParamsE --------------------------
	.section	.nv.constant0._ZN7cutlass13device_kernelINS_4conv6kernel13ConvUniversalINS1_16ConvProblemShapeILNS1_8OperatorE0ELi3EEENS1_10collective14CollectiveConvINS1_46MainloopSm90TmaGmmaWarpSpecializedImplicitGemmILS5_0ELi5ELi3EN4cute5tupleIJNSA_1CILi1EEESD_SD_EEENS1_36KernelImplicitTmaWarpSpecializedSm90ELi1EEENSB_IJNSC_ILi256EEENSC_ILi64EEENSB_IJSI_EEEEEENS_6half_tESL_NSA_8TiledMMAINSA_8MMA_AtomIJNSA_4SM904GMMA25MMA_64x64x16_F32F16F16_SSILNSP_5MajorE0ELSR_0ELNSP_7ScaleInE1ELSS_1EEEEEENSA_6LayoutISE_NSB_IJNSC_ILi0EEESW_SW_EEEEENSB_IJNSA_10UnderscoreESZ_SZ_EEEEENS7_6detail26Sm90ImplicitGemmTileTraitsINSA_20SM90_TMA_LOAD_IM2COLENSA_14ComposedLayoutINSA_7SwizzleILi3ELi4ELi3EEENSA_18smem_ptr_flag_bitsILi16EEENSV_INSB_IJNSB_IJNSC_ILi8EEENSC_ILi32EEEEEENSB_IJSI_SD_EEENSB_IJSD_NSC_ILi5EEEEEEEEENSB_IJNSB_IJSI_NSC_ILi512EEEEEENSB_IJSD_SW_EEENSB_IJSW_NSC_ILi16384EEEEEEEEEEEEEvEENS13_INSA_13SM90_TMA_LOADENS15_IS17_S19_NSV_INSB_IJNSB_IJS1A_S1A_EEES1D_S1F_EEENSB_IJS1I_S1J_NSB_IJSW_NSC_ILi4096EEEEEEEEEEEEEvEEEENS_8epilogue10collective6detail29Sm90TmaWarpSpecializedAdapterINS21_15DefaultEpilogueISL_NSB_IJNSB_IJllllEEESD_SW_EEES26_NS20_6thread17LinearCombinationISL_Li1EffLNS27_9ScaleType4KindE0ELNS_15FloatRoundStyleE2ESL_EENS_4gemm15EpilogueDefaultEEEEEvvEEEEvNT_6ParamsE,"a",@progbits
	.sectionflags	@""
	.align	4
.nv.constant0._ZN7cutlass13device_kernelINS_4conv6kernel13ConvUniversalINS1_16ConvProblemShapeILNS1_8OperatorE0ELi3EEENS1_10collective14CollectiveConvINS1_46MainloopSm90TmaGmmaWarpSpecializedImplicitGemmILS5_0ELi5ELi3EN4cute5tupleIJNSA_1CILi1EEESD_SD_EEENS1_36KernelImplicitTmaWarpSpecializedSm90ELi1EEENSB_IJNSC_ILi256EEENSC_ILi64EEENSB_IJSI_EEEEEENS_6half_tESL_NSA_8TiledMMAINSA_8MMA_AtomIJNSA_4SM904GMMA25MMA_64x64x16_F32F16F16_SSILNSP_5MajorE0ELSR_0ELNSP_7ScaleInE1ELSS_1EEEEEENSA_6LayoutISE_NSB_IJNSC_ILi0EEESW_SW_EEEEENSB_IJNSA_10UnderscoreESZ_SZ_EEEEENS7_6detail26Sm90ImplicitGemmTileTraitsINSA_20SM90_TMA_LOAD_IM2COLENSA_14ComposedLayoutINSA_7SwizzleILi3ELi4ELi3EEENSA_18smem_ptr_flag_bitsILi16EEENSV_INSB_IJNSB_IJNSC_ILi8EEENSC_ILi32EEEEEENSB_IJSI_SD_EEENSB_IJSD_NSC_ILi5EEEEEEEEENSB_IJNSB_IJSI_NSC_ILi512EEEEEENSB_IJSD_SW_EEENSB_IJSW_NSC_ILi16384EEEEEEEEEEEEEvEENS13_INSA_13SM90_TMA_LOADENS15_IS17_S19_NSV_INSB_IJNSB_IJS1A_S1A_EEES1D_S1F_EEENSB_IJS1I_S1J_NSB_IJSW_NSC_ILi4096EEEEEEEEEEEEEvEEEENS_8epilogue10collective6detail29Sm90TmaWarpSpecializedAdapterINS21_15DefaultEpilogueISL_NSB_IJNSB_IJllllEEESD_SW_EEES26_NS20_6thread17LinearCombinationISL_Li1EffLNS27_9ScaleType4KindE0ELNS_15FloatRoundStyleE2ESL_EENS_4gemm15EpilogueDefaultEEEEEvvEEEEvNT_6ParamsE:
	.zero		1664


//--------------------- SYMBOLS --------------------------

	.type		.nv.reservedSmem.offset0,@object
	.size		.nv.reservedSmem.offset0,0x4
